//
// Generated by NVIDIA NVVM Compiler
//
// Compiler Build ID: CL-36424714
// Cuda compilation tools, release 13.0, V13.0.88
// Based on NVVM 20.0.0
//

.version 9.0
.target sm_100
.address_size 64

	// .globl	linearreg_intercept_batch_f32

.visible .entry linearreg_intercept_batch_f32(
	.param .u64 .ptr .align 1 linearreg_intercept_batch_f32_param_0,
	.param .u64 .ptr .align 1 linearreg_intercept_batch_f32_param_1,
	.param .u64 .ptr .align 1 linearreg_intercept_batch_f32_param_2,
	.param .u64 .ptr .align 1 linearreg_intercept_batch_f32_param_3,
	.param .u64 .ptr .align 1 linearreg_intercept_batch_f32_param_4,
	.param .u32 linearreg_intercept_batch_f32_param_5,
	.param .u32 linearreg_intercept_batch_f32_param_6,
	.param .u32 linearreg_intercept_batch_f32_param_7,
	.param .u64 .ptr .align 1 linearreg_intercept_batch_f32_param_8
)
.maxntid 256
.minnctapersm 2
{
	.reg .pred 	%p<74>;
	.reg .b32 	%r<226>;
	.reg .b32 	%f<79>;
	.reg .b64 	%rd<122>;
	.reg .b64 	%fd<379>;

	ld.param.u64 	%rd12, [linearreg_intercept_batch_f32_param_0];
	ld.param.u64 	%rd13, [linearreg_intercept_batch_f32_param_1];
	ld.param.u64 	%rd14, [linearreg_intercept_batch_f32_param_2];
	ld.param.u64 	%rd15, [linearreg_intercept_batch_f32_param_3];
	ld.param.u64 	%rd16, [linearreg_intercept_batch_f32_param_4];
	ld.param.u32 	%r82, [linearreg_intercept_batch_f32_param_5];
	ld.param.u32 	%r83, [linearreg_intercept_batch_f32_param_6];
	ld.param.u32 	%r84, [linearreg_intercept_batch_f32_param_7];
	ld.param.u64 	%rd17, [linearreg_intercept_batch_f32_param_8];
	cvta.to.global.u64 	%rd1, %rd17;
	cvta.to.global.u64 	%rd2, %rd12;
	cvta.to.global.u64 	%rd3, %rd16;
	cvta.to.global.u64 	%rd4, %rd15;
	cvta.to.global.u64 	%rd5, %rd14;
	cvta.to.global.u64 	%rd6, %rd13;
	mov.u32 	%r85, %ntid.x;
	mov.u32 	%r86, %nctaid.x;
	mul.lo.s32 	%r1, %r85, %r86;
	mov.u32 	%r87, %ctaid.x;
	mov.u32 	%r88, %tid.x;
	mad.lo.s32 	%r198, %r87, %r85, %r88;
	setp.ge.s32 	%p2, %r198, %r83;
	@%p2 bra 	$L__BB0_87;
	setp.lt.s32 	%p3, %r84, 0;
	setp.le.s32 	%p4, %r82, %r84;
	or.pred  	%p1, %p3, %p4;
	sub.s32 	%r3, %r82, %r84;
	add.s32 	%r4, %r84, -1;
	setp.gt.s32 	%p5, %r82, 0;
	@%p5 bra 	$L__BB0_2;
	bra.uni 	$L__BB0_61;
$L__BB0_2:
	and.b32  	%r5, %r82, 7;
	add.s32 	%r6, %r5, -1;
	and.b32  	%r7, %r82, 3;
	add.s32 	%r8, %r7, -1;
	and.b32  	%r9, %r82, 2147483640;
	and.b32  	%r10, %r82, 1;
	add.s64 	%rd7, %rd1, 16;
$L__BB0_3:
	mul.lo.s32 	%r12, %r198, %r82;
	mul.wide.s32 	%rd59, %r198, 4;
	add.s64 	%rd60, %rd6, %rd59;
	ld.global.nc.u32 	%r13, [%rd60];
	setp.lt.s32 	%p30, %r13, 1;
	setp.gt.s32 	%p31, %r13, %r82;
	or.pred  	%p32, %p30, %p31;
	or.pred  	%p33, %p32, %p1;
	@%p33 bra 	$L__BB0_17;
	setp.lt.s32 	%p34, %r3, %r13;
	@%p34 bra 	$L__BB0_28;
	add.s32 	%r202, %r4, %r13;
	add.s64 	%rd62, %rd5, %rd59;
	ld.global.nc.f32 	%f1, [%rd62];
	add.s64 	%rd63, %rd4, %rd59;
	ld.global.nc.f32 	%f2, [%rd63];
	add.s64 	%rd64, %rd3, %rd59;
	ld.global.nc.f32 	%f42, [%rd64];
	cvt.f64.f32 	%fd1, %f42;
	setp.gt.s32 	%p35, %r202, 0;
	@%p35 bra 	$L__BB0_50;
$L__BB0_6:
	setp.eq.s32 	%p44, %r13, 1;
	@%p44 bra 	$L__BB0_14;
	add.s32 	%r19, %r13, -1;
	add.s32 	%r141, %r13, -2;
	and.b32  	%r20, %r19, 15;
	setp.lt.u32 	%p45, %r141, 15;
	mov.f64 	%fd342, 0d0000000000000000;
	mov.b32 	%r212, 0;
	mov.f64 	%fd341, %fd342;
	@%p45 bra 	$L__BB0_40;
	and.b32  	%r212, %r19, -16;
	mov.f64 	%fd342, 0d0000000000000000;
	mov.b32 	%r201, 0;
	bra.uni 	$L__BB0_39;
$L__BB0_9:
	setp.ge.s32 	%p54, %r202, %r82;
	@%p54 bra 	$L__BB0_16;
	cvt.rn.f64.u32 	%fd8, %r13;
	cvt.f64.f32 	%fd328, %f1;
	mul.wide.u32 	%rd95, %r202, 4;
	add.s64 	%rd96, %rd2, %rd95;
	ld.global.nc.f32 	%f74, [%rd96];
	cvt.f64.f32 	%fd346, %f74;
	neg.f64 	%fd10, %fd328;
	mul.f64 	%fd329, %fd328, %fd1;
	mov.f64 	%fd330, 0d3FF0000000000000;
	sub.f64 	%fd11, %fd330, %fd329;
	cvt.f64.f32 	%fd12, %f2;
$L__BB0_11:
	add.f64 	%fd331, %fd341, %fd346;
	fma.rn.f64 	%fd332, %fd346, %fd8, %fd342;
	mul.f64 	%fd333, %fd331, %fd10;
	fma.rn.f64 	%fd334, %fd8, %fd332, %fd333;
	mul.f64 	%fd335, %fd334, %fd12;
	mul.f64 	%fd336, %fd11, %fd335;
	fma.rn.f64 	%fd337, %fd331, %fd1, %fd336;
	cvt.rn.f32.f64 	%f75, %fd337;
	add.s32 	%r175, %r202, %r12;
	mul.wide.s32 	%rd97, %r175, 4;
	add.s64 	%rd98, %rd1, %rd97;
	st.global.f32 	[%rd98], %f75;
	sub.f64 	%fd342, %fd332, %fd331;
	sub.s32 	%r176, %r202, %r13;
	mul.wide.s32 	%rd99, %r176, 4;
	add.s64 	%rd8, %rd2, %rd99;
	ld.global.nc.f32 	%f76, [%rd8+4];
	cvt.f64.f32 	%fd338, %f76;
	sub.f64 	%fd341, %fd331, %fd338;
	add.s32 	%r202, %r202, 1;
	setp.ge.s32 	%p55, %r202, %r82;
	@%p55 bra 	$L__BB0_13;
	mul.wide.u32 	%rd100, %r13, 4;
	add.s64 	%rd101, %rd8, %rd100;
	ld.global.nc.f32 	%f77, [%rd101+4];
	cvt.f64.f32 	%fd346, %f77;
$L__BB0_13:
	setp.eq.s32 	%p56, %r202, %r82;
	@%p56 bra 	$L__BB0_16;
	bra.uni 	$L__BB0_11;
$L__BB0_14:
	setp.ge.s32 	%p57, %r202, %r82;
	@%p57 bra 	$L__BB0_16;
$L__BB0_15:
	mul.wide.s32 	%rd102, %r202, 4;
	add.s64 	%rd103, %rd2, %rd102;
	ld.global.nc.f32 	%f78, [%rd103];
	add.s32 	%r177, %r202, %r12;
	mul.wide.s32 	%rd104, %r177, 4;
	add.s64 	%rd105, %rd1, %rd104;
	st.global.f32 	[%rd105], %f78;
	add.s32 	%r202, %r202, 1;
	setp.eq.s32 	%p58, %r202, %r82;
	@%p58 bra 	$L__BB0_16;
	bra.uni 	$L__BB0_15;
$L__BB0_16:
	add.s32 	%r198, %r198, %r1;
	setp.lt.s32 	%p73, %r198, %r83;
	@%p73 bra 	$L__BB0_3;
	bra.uni 	$L__BB0_87;
$L__BB0_17:
	setp.lt.u32 	%p66, %r82, 8;
	mov.b32 	%r207, 0;
	@%p66 bra 	$L__BB0_20;
	mov.b32 	%r205, 0;
$L__BB0_19:
	.pragma "nounroll";
	add.s32 	%r190, %r205, %r12;
	mul.wide.s32 	%rd114, %r190, 4;
	add.s64 	%rd115, %rd1, %rd114;
	mov.b32 	%r191, 2147483647;
	st.global.u32 	[%rd115], %r191;
	st.global.u32 	[%rd115+4], %r191;
	st.global.u32 	[%rd115+8], %r191;
	st.global.u32 	[%rd115+12], %r191;
	st.global.u32 	[%rd115+16], %r191;
	st.global.u32 	[%rd115+20], %r191;
	st.global.u32 	[%rd115+24], %r191;
	st.global.u32 	[%rd115+28], %r191;
	add.s32 	%r205, %r205, 8;
	setp.eq.s32 	%p67, %r205, %r9;
	mov.u32 	%r207, %r9;
	@%p67 bra 	$L__BB0_20;
	bra.uni 	$L__BB0_19;
$L__BB0_20:
	setp.eq.s32 	%p68, %r5, 0;
	@%p68 bra 	$L__BB0_16;
	setp.lt.u32 	%p69, %r6, 3;
	@%p69 bra 	$L__BB0_23;
	add.s32 	%r192, %r207, %r12;
	mul.wide.s32 	%rd116, %r192, 4;
	add.s64 	%rd117, %rd1, %rd116;
	mov.b32 	%r193, 2147483647;
	st.global.u32 	[%rd117], %r193;
	st.global.u32 	[%rd117+4], %r193;
	st.global.u32 	[%rd117+8], %r193;
	st.global.u32 	[%rd117+12], %r193;
	add.s32 	%r207, %r207, 4;
$L__BB0_23:
	setp.eq.s32 	%p70, %r7, 0;
	@%p70 bra 	$L__BB0_16;
	setp.eq.s32 	%p71, %r8, 0;
	@%p71 bra 	$L__BB0_26;
	add.s32 	%r194, %r207, %r12;
	mul.wide.s32 	%rd118, %r194, 4;
	add.s64 	%rd119, %rd1, %rd118;
	mov.b32 	%r195, 2147483647;
	st.global.u32 	[%rd119], %r195;
	st.global.u32 	[%rd119+4], %r195;
	add.s32 	%r207, %r207, 2;
$L__BB0_26:
	setp.eq.s32 	%p72, %r10, 0;
	@%p72 bra 	$L__BB0_16;
	add.s32 	%r196, %r207, %r12;
	mul.wide.s32 	%rd120, %r196, 4;
	add.s64 	%rd121, %rd1, %rd120;
	mov.b32 	%r197, 2147483647;
	st.global.u32 	[%rd121], %r197;
	bra.uni 	$L__BB0_16;
$L__BB0_28:
	setp.lt.u32 	%p59, %r82, 8;
	mov.b32 	%r210, 0;
	@%p59 bra 	$L__BB0_31;
	mov.b32 	%r204, 0;
$L__BB0_30:
	.pragma "nounroll";
	add.s32 	%r180, %r204, %r12;
	mul.wide.s32 	%rd106, %r180, 4;
	add.s64 	%rd107, %rd1, %rd106;
	mov.b32 	%r181, 2147483647;
	st.global.u32 	[%rd107], %r181;
	st.global.u32 	[%rd107+4], %r181;
	st.global.u32 	[%rd107+8], %r181;
	st.global.u32 	[%rd107+12], %r181;
	st.global.u32 	[%rd107+16], %r181;
	st.global.u32 	[%rd107+20], %r181;
	st.global.u32 	[%rd107+24], %r181;
	st.global.u32 	[%rd107+28], %r181;
	add.s32 	%r204, %r204, 8;
	setp.eq.s32 	%p60, %r204, %r9;
	mov.u32 	%r210, %r9;
	@%p60 bra 	$L__BB0_31;
	bra.uni 	$L__BB0_30;
$L__BB0_31:
	setp.eq.s32 	%p61, %r5, 0;
	@%p61 bra 	$L__BB0_16;
	setp.lt.u32 	%p62, %r6, 3;
	@%p62 bra 	$L__BB0_34;
	add.s32 	%r182, %r210, %r12;
	mul.wide.s32 	%rd108, %r182, 4;
	add.s64 	%rd109, %rd1, %rd108;
	mov.b32 	%r183, 2147483647;
	st.global.u32 	[%rd109], %r183;
	st.global.u32 	[%rd109+4], %r183;
	st.global.u32 	[%rd109+8], %r183;
	st.global.u32 	[%rd109+12], %r183;
	add.s32 	%r210, %r210, 4;
$L__BB0_34:
	setp.eq.s32 	%p63, %r7, 0;
	@%p63 bra 	$L__BB0_16;
	setp.eq.s32 	%p64, %r8, 0;
	@%p64 bra 	$L__BB0_37;
	add.s32 	%r184, %r210, %r12;
	mul.wide.s32 	%rd110, %r184, 4;
	add.s64 	%rd111, %rd1, %rd110;
	mov.b32 	%r185, 2147483647;
	st.global.u32 	[%rd111], %r185;
	st.global.u32 	[%rd111+4], %r185;
	add.s32 	%r210, %r210, 2;
$L__BB0_37:
	setp.eq.s32 	%p65, %r10, 0;
	@%p65 bra 	$L__BB0_16;
	add.s32 	%r186, %r210, %r12;
	mul.wide.s32 	%rd112, %r186, 4;
	add.s64 	%rd113, %rd1, %rd112;
	mov.b32 	%r187, 2147483647;
	st.global.u32 	[%rd113], %r187;
	bra.uni 	$L__BB0_16;
$L__BB0_39:
	.pragma "nounroll";
	add.s32 	%r143, %r201, %r84;
	mul.wide.u32 	%rd73, %r143, 4;
	add.s64 	%rd74, %rd2, %rd73;
	ld.global.nc.f32 	%f43, [%rd74];
	cvt.f64.f32 	%fd214, %f43;
	add.s32 	%r144, %r201, 1;
	cvt.rn.f64.u32 	%fd215, %r144;
	add.f64 	%fd216, %fd341, %fd214;
	fma.rn.f64 	%fd217, %fd214, %fd215, %fd342;
	ld.global.nc.f32 	%f44, [%rd74+4];
	cvt.f64.f32 	%fd218, %f44;
	add.s32 	%r145, %r201, 2;
	cvt.rn.f64.u32 	%fd219, %r145;
	add.f64 	%fd220, %fd216, %fd218;
	fma.rn.f64 	%fd221, %fd218, %fd219, %fd217;
	ld.global.nc.f32 	%f45, [%rd74+8];
	cvt.f64.f32 	%fd222, %f45;
	add.s32 	%r146, %r201, 3;
	cvt.rn.f64.u32 	%fd223, %r146;
	add.f64 	%fd224, %fd220, %fd222;
	fma.rn.f64 	%fd225, %fd222, %fd223, %fd221;
	ld.global.nc.f32 	%f46, [%rd74+12];
	cvt.f64.f32 	%fd226, %f46;
	add.s32 	%r147, %r201, 4;
	cvt.rn.f64.u32 	%fd227, %r147;
	add.f64 	%fd228, %fd224, %fd226;
	fma.rn.f64 	%fd229, %fd226, %fd227, %fd225;
	ld.global.nc.f32 	%f47, [%rd74+16];
	cvt.f64.f32 	%fd230, %f47;
	add.s32 	%r148, %r201, 5;
	cvt.rn.f64.u32 	%fd231, %r148;
	add.f64 	%fd232, %fd228, %fd230;
	fma.rn.f64 	%fd233, %fd230, %fd231, %fd229;
	ld.global.nc.f32 	%f48, [%rd74+20];
	cvt.f64.f32 	%fd234, %f48;
	add.s32 	%r149, %r201, 6;
	cvt.rn.f64.u32 	%fd235, %r149;
	add.f64 	%fd236, %fd232, %fd234;
	fma.rn.f64 	%fd237, %fd234, %fd235, %fd233;
	ld.global.nc.f32 	%f49, [%rd74+24];
	cvt.f64.f32 	%fd238, %f49;
	add.s32 	%r150, %r201, 7;
	cvt.rn.f64.u32 	%fd239, %r150;
	add.f64 	%fd240, %fd236, %fd238;
	fma.rn.f64 	%fd241, %fd238, %fd239, %fd237;
	ld.global.nc.f32 	%f50, [%rd74+28];
	cvt.f64.f32 	%fd242, %f50;
	add.s32 	%r151, %r201, 8;
	cvt.rn.f64.u32 	%fd243, %r151;
	add.f64 	%fd244, %fd240, %fd242;
	fma.rn.f64 	%fd245, %fd242, %fd243, %fd241;
	ld.global.nc.f32 	%f51, [%rd74+32];
	cvt.f64.f32 	%fd246, %f51;
	add.s32 	%r152, %r201, 9;
	cvt.rn.f64.u32 	%fd247, %r152;
	add.f64 	%fd248, %fd244, %fd246;
	fma.rn.f64 	%fd249, %fd246, %fd247, %fd245;
	ld.global.nc.f32 	%f52, [%rd74+36];
	cvt.f64.f32 	%fd250, %f52;
	add.s32 	%r153, %r201, 10;
	cvt.rn.f64.u32 	%fd251, %r153;
	add.f64 	%fd252, %fd248, %fd250;
	fma.rn.f64 	%fd253, %fd250, %fd251, %fd249;
	ld.global.nc.f32 	%f53, [%rd74+40];
	cvt.f64.f32 	%fd254, %f53;
	add.s32 	%r154, %r201, 11;
	cvt.rn.f64.u32 	%fd255, %r154;
	add.f64 	%fd256, %fd252, %fd254;
	fma.rn.f64 	%fd257, %fd254, %fd255, %fd253;
	ld.global.nc.f32 	%f54, [%rd74+44];
	cvt.f64.f32 	%fd258, %f54;
	add.s32 	%r155, %r201, 12;
	cvt.rn.f64.u32 	%fd259, %r155;
	add.f64 	%fd260, %fd256, %fd258;
	fma.rn.f64 	%fd261, %fd258, %fd259, %fd257;
	ld.global.nc.f32 	%f55, [%rd74+48];
	cvt.f64.f32 	%fd262, %f55;
	add.s32 	%r156, %r201, 13;
	cvt.rn.f64.u32 	%fd263, %r156;
	add.f64 	%fd264, %fd260, %fd262;
	fma.rn.f64 	%fd265, %fd262, %fd263, %fd261;
	ld.global.nc.f32 	%f56, [%rd74+52];
	cvt.f64.f32 	%fd266, %f56;
	add.s32 	%r157, %r201, 14;
	cvt.rn.f64.u32 	%fd267, %r157;
	add.f64 	%fd268, %fd264, %fd266;
	fma.rn.f64 	%fd269, %fd266, %fd267, %fd265;
	ld.global.nc.f32 	%f57, [%rd74+56];
	cvt.f64.f32 	%fd270, %f57;
	add.s32 	%r158, %r201, 15;
	cvt.rn.f64.u32 	%fd271, %r158;
	add.f64 	%fd272, %fd268, %fd270;
	fma.rn.f64 	%fd273, %fd270, %fd271, %fd269;
	ld.global.nc.f32 	%f58, [%rd74+60];
	cvt.f64.f32 	%fd274, %f58;
	add.s32 	%r201, %r201, 16;
	cvt.rn.f64.u32 	%fd275, %r201;
	add.f64 	%fd341, %fd272, %fd274;
	fma.rn.f64 	%fd342, %fd274, %fd275, %fd273;
	setp.eq.s32 	%p46, %r201, %r212;
	@%p46 bra 	$L__BB0_40;
	bra.uni 	$L__BB0_39;
$L__BB0_40:
	setp.eq.s32 	%p47, %r20, 0;
	@%p47 bra 	$L__BB0_9;
	and.b32  	%r44, %r19, 7;
	setp.lt.u32 	%p48, %r20, 8;
	@%p48 bra 	$L__BB0_43;
	add.s32 	%r159, %r212, %r84;
	mul.wide.u32 	%rd75, %r159, 4;
	add.s64 	%rd76, %rd2, %rd75;
	ld.global.nc.f32 	%f59, [%rd76];
	cvt.f64.f32 	%fd277, %f59;
	add.s32 	%r160, %r212, 1;
	cvt.rn.f64.u32 	%fd278, %r160;
	add.f64 	%fd279, %fd341, %fd277;
	fma.rn.f64 	%fd280, %fd277, %fd278, %fd342;
	cvt.u64.u32 	%rd77, %r84;
	cvt.u64.u32 	%rd78, %r212;
	add.s64 	%rd79, %rd78, %rd77;
	shl.b64 	%rd80, %rd79, 2;
	add.s64 	%rd81, %rd2, %rd80;
	ld.global.nc.f32 	%f60, [%rd81+4];
	cvt.f64.f32 	%fd281, %f60;
	add.s32 	%r161, %r212, 2;
	cvt.rn.f64.u32 	%fd282, %r161;
	add.f64 	%fd283, %fd279, %fd281;
	fma.rn.f64 	%fd284, %fd281, %fd282, %fd280;
	ld.global.nc.f32 	%f61, [%rd81+8];
	cvt.f64.f32 	%fd285, %f61;
	add.s32 	%r162, %r212, 3;
	cvt.rn.f64.u32 	%fd286, %r162;
	add.f64 	%fd287, %fd283, %fd285;
	fma.rn.f64 	%fd288, %fd285, %fd286, %fd284;
	ld.global.nc.f32 	%f62, [%rd81+12];
	cvt.f64.f32 	%fd289, %f62;
	add.s32 	%r163, %r212, 4;
	cvt.rn.f64.u32 	%fd290, %r163;
	add.f64 	%fd291, %fd287, %fd289;
	fma.rn.f64 	%fd292, %fd289, %fd290, %fd288;
	ld.global.nc.f32 	%f63, [%rd81+16];
	cvt.f64.f32 	%fd293, %f63;
	add.s32 	%r164, %r212, 5;
	cvt.rn.f64.u32 	%fd294, %r164;
	add.f64 	%fd295, %fd291, %fd293;
	fma.rn.f64 	%fd296, %fd293, %fd294, %fd292;
	ld.global.nc.f32 	%f64, [%rd81+20];
	cvt.f64.f32 	%fd297, %f64;
	add.s32 	%r165, %r212, 6;
	cvt.rn.f64.u32 	%fd298, %r165;
	add.f64 	%fd299, %fd295, %fd297;
	fma.rn.f64 	%fd300, %fd297, %fd298, %fd296;
	ld.global.nc.f32 	%f65, [%rd81+24];
	cvt.f64.f32 	%fd301, %f65;
	add.s32 	%r166, %r212, 7;
	cvt.rn.f64.u32 	%fd302, %r166;
	add.f64 	%fd303, %fd299, %fd301;
	fma.rn.f64 	%fd304, %fd301, %fd302, %fd300;
	ld.global.nc.f32 	%f66, [%rd81+28];
	cvt.f64.f32 	%fd305, %f66;
	add.s32 	%r212, %r212, 8;
	cvt.rn.f64.u32 	%fd306, %r212;
	add.f64 	%fd341, %fd303, %fd305;
	fma.rn.f64 	%fd342, %fd305, %fd306, %fd304;
$L__BB0_43:
	setp.eq.s32 	%p49, %r44, 0;
	@%p49 bra 	$L__BB0_9;
	and.b32  	%r47, %r19, 3;
	setp.lt.u32 	%p50, %r44, 4;
	@%p50 bra 	$L__BB0_46;
	add.s32 	%r167, %r212, %r84;
	mul.wide.u32 	%rd82, %r167, 4;
	add.s64 	%rd83, %rd2, %rd82;
	ld.global.nc.f32 	%f67, [%rd83];
	cvt.f64.f32 	%fd308, %f67;
	add.s32 	%r168, %r212, 1;
	cvt.rn.f64.u32 	%fd309, %r168;
	add.f64 	%fd310, %fd341, %fd308;
	fma.rn.f64 	%fd311, %fd308, %fd309, %fd342;
	cvt.u64.u32 	%rd84, %r84;
	cvt.u64.u32 	%rd85, %r212;
	add.s64 	%rd86, %rd85, %rd84;
	shl.b64 	%rd87, %rd86, 2;
	add.s64 	%rd88, %rd2, %rd87;
	ld.global.nc.f32 	%f68, [%rd88+4];
	cvt.f64.f32 	%fd312, %f68;
	add.s32 	%r169, %r212, 2;
	cvt.rn.f64.u32 	%fd313, %r169;
	add.f64 	%fd314, %fd310, %fd312;
	fma.rn.f64 	%fd315, %fd312, %fd313, %fd311;
	ld.global.nc.f32 	%f69, [%rd88+8];
	cvt.f64.f32 	%fd316, %f69;
	add.s32 	%r170, %r212, 3;
	cvt.rn.f64.u32 	%fd317, %r170;
	add.f64 	%fd318, %fd314, %fd316;
	fma.rn.f64 	%fd319, %fd316, %fd317, %fd315;
	ld.global.nc.f32 	%f70, [%rd88+12];
	cvt.f64.f32 	%fd320, %f70;
	add.s32 	%r212, %r212, 4;
	cvt.rn.f64.u32 	%fd321, %r212;
	add.f64 	%fd341, %fd318, %fd320;
	fma.rn.f64 	%fd342, %fd320, %fd321, %fd319;
$L__BB0_46:
	setp.eq.s32 	%p51, %r47, 0;
	@%p51 bra 	$L__BB0_9;
	add.s32 	%r171, %r212, %r84;
	mul.wide.u32 	%rd89, %r171, 4;
	add.s64 	%rd90, %rd2, %rd89;
	ld.global.nc.f32 	%f71, [%rd90];
	cvt.f64.f32 	%fd322, %f71;
	add.s32 	%r172, %r212, 1;
	cvt.rn.f64.u32 	%fd323, %r172;
	add.f64 	%fd341, %fd341, %fd322;
	fma.rn.f64 	%fd342, %fd322, %fd323, %fd342;
	setp.eq.s32 	%p52, %r47, 1;
	@%p52 bra 	$L__BB0_9;
	cvt.u64.u32 	%rd91, %r84;
	cvt.u64.u32 	%rd92, %r212;
	add.s64 	%rd93, %rd92, %rd91;
	shl.b64 	%rd94, %rd93, 2;
	add.s64 	%rd9, %rd2, %rd94;
	ld.global.nc.f32 	%f72, [%rd9+4];
	cvt.f64.f32 	%fd324, %f72;
	add.s32 	%r173, %r212, 2;
	cvt.rn.f64.u32 	%fd325, %r173;
	add.f64 	%fd341, %fd341, %fd324;
	fma.rn.f64 	%fd342, %fd324, %fd325, %fd342;
	setp.eq.s32 	%p53, %r47, 2;
	@%p53 bra 	$L__BB0_9;
	ld.global.nc.f32 	%f73, [%rd9+8];
	cvt.f64.f32 	%fd326, %f73;
	add.s32 	%r174, %r212, 3;
	cvt.rn.f64.u32 	%fd327, %r174;
	add.f64 	%fd341, %fd341, %fd326;
	fma.rn.f64 	%fd342, %fd326, %fd327, %fd342;
	bra.uni 	$L__BB0_9;
$L__BB0_50:
	and.b32  	%r50, %r202, 7;
	setp.lt.u32 	%p36, %r202, 8;
	mov.b32 	%r215, 0;
	@%p36 bra 	$L__BB0_53;
	and.b32  	%r215, %r202, 2147483640;
	neg.s32 	%r200, %r215;
	mov.u32 	%r199, %r12;
$L__BB0_52:
	.pragma "nounroll";
	mul.wide.s32 	%rd65, %r199, 4;
	add.s64 	%rd66, %rd7, %rd65;
	mov.b32 	%r132, 2147483647;
	st.global.u32 	[%rd66+-16], %r132;
	st.global.u32 	[%rd66+-12], %r132;
	st.global.u32 	[%rd66+-8], %r132;
	st.global.u32 	[%rd66+-4], %r132;
	st.global.u32 	[%rd66], %r132;
	st.global.u32 	[%rd66+4], %r132;
	st.global.u32 	[%rd66+8], %r132;
	st.global.u32 	[%rd66+12], %r132;
	add.s32 	%r200, %r200, 8;
	add.s32 	%r199, %r199, 8;
	setp.eq.s32 	%p37, %r200, 0;
	@%p37 bra 	$L__BB0_53;
	bra.uni 	$L__BB0_52;
$L__BB0_53:
	setp.eq.s32 	%p38, %r50, 0;
	@%p38 bra 	$L__BB0_6;
	and.b32  	%r54, %r202, 3;
	setp.lt.u32 	%p39, %r50, 4;
	@%p39 bra 	$L__BB0_56;
	add.s32 	%r133, %r215, %r12;
	mul.wide.s32 	%rd67, %r133, 4;
	add.s64 	%rd68, %rd1, %rd67;
	mov.b32 	%r134, 2147483647;
	st.global.u32 	[%rd68], %r134;
	st.global.u32 	[%rd68+4], %r134;
	st.global.u32 	[%rd68+8], %r134;
	st.global.u32 	[%rd68+12], %r134;
	add.s32 	%r215, %r215, 4;
$L__BB0_56:
	setp.eq.s32 	%p40, %r54, 0;
	@%p40 bra 	$L__BB0_6;
	setp.eq.s32 	%p41, %r54, 1;
	@%p41 bra 	$L__BB0_59;
	add.s32 	%r135, %r215, %r12;
	mul.wide.s32 	%rd69, %r135, 4;
	add.s64 	%rd70, %rd1, %rd69;
	mov.b32 	%r136, 2147483647;
	st.global.u32 	[%rd70], %r136;
	st.global.u32 	[%rd70+4], %r136;
	add.s32 	%r215, %r215, 2;
$L__BB0_59:
	and.b32  	%r137, %r202, 1;
	setp.eq.b32 	%p42, %r137, 1;
	not.pred 	%p43, %p42;
	@%p43 bra 	$L__BB0_6;
	add.s32 	%r138, %r215, %r12;
	mul.wide.s32 	%rd71, %r138, 4;
	add.s64 	%rd72, %rd1, %rd71;
	mov.b32 	%r139, 2147483647;
	st.global.u32 	[%rd72], %r139;
	bra.uni 	$L__BB0_6;
$L__BB0_61:
	mul.lo.s32 	%r60, %r198, %r82;
	mul.wide.s32 	%rd18, %r198, 4;
	add.s64 	%rd19, %rd6, %rd18;
	ld.global.nc.u32 	%r89, [%rd19];
	setp.lt.s32 	%p6, %r89, 1;
	setp.gt.s32 	%p7, %r89, %r82;
	or.pred  	%p8, %p6, %p7;
	or.pred  	%p9, %p8, %p1;
	setp.lt.s32 	%p10, %r3, %r89;
	or.pred  	%p11, %p9, %p10;
	@%p11 bra 	$L__BB0_86;
	add.s32 	%r220, %r4, %r89;
	add.s64 	%rd21, %rd5, %rd18;
	ld.global.nc.f32 	%f3, [%rd21];
	add.s64 	%rd22, %rd4, %rd18;
	ld.global.nc.f32 	%f4, [%rd22];
	add.s64 	%rd23, %rd3, %rd18;
	ld.global.nc.f32 	%f5, [%rd23];
	cvt.f64.f32 	%fd42, %f5;
	setp.lt.s32 	%p12, %r220, 1;
	@%p12 bra 	$L__BB0_65;
	mov.b32 	%r219, 0;
$L__BB0_64:
	.pragma "nounroll";
	add.s32 	%r91, %r219, %r60;
	mul.wide.s32 	%rd24, %r91, 4;
	add.s64 	%rd25, %rd1, %rd24;
	mov.b32 	%r92, 2147483647;
	st.global.u32 	[%rd25], %r92;
	st.global.u32 	[%rd25+4], %r92;
	st.global.u32 	[%rd25+8], %r92;
	st.global.u32 	[%rd25+12], %r92;
	st.global.u32 	[%rd25+16], %r92;
	st.global.u32 	[%rd25+20], %r92;
	st.global.u32 	[%rd25+24], %r92;
	st.global.u32 	[%rd25+28], %r92;
	add.s32 	%r219, %r219, 8;
	setp.ne.s32 	%p13, %r219, %r220;
	@%p13 bra 	$L__BB0_64;
$L__BB0_65:
	setp.eq.s32 	%p14, %r89, 1;
	@%p14 bra 	$L__BB0_84;
	add.s32 	%r65, %r89, -1;
	add.s32 	%r94, %r89, -2;
	and.b32  	%r66, %r65, 15;
	setp.lt.u32 	%p15, %r94, 15;
	mov.f64 	%fd374, 0d0000000000000000;
	mov.b32 	%r222, 0;
	mov.f64 	%fd373, %fd374;
	@%p15 bra 	$L__BB0_69;
	and.b32  	%r222, %r65, -16;
	mov.f64 	%fd374, 0d0000000000000000;
	mov.b32 	%r221, 0;
$L__BB0_68:
	.pragma "nounroll";
	add.s32 	%r96, %r221, %r84;
	mul.wide.u32 	%rd26, %r96, 4;
	add.s64 	%rd27, %rd2, %rd26;
	ld.global.nc.f32 	%f6, [%rd27];
	cvt.f64.f32 	%fd86, %f6;
	add.s32 	%r97, %r221, 1;
	cvt.rn.f64.u32 	%fd87, %r97;
	add.f64 	%fd88, %fd373, %fd86;
	fma.rn.f64 	%fd89, %fd86, %fd87, %fd374;
	ld.global.nc.f32 	%f7, [%rd27+4];
	cvt.f64.f32 	%fd90, %f7;
	add.s32 	%r98, %r221, 2;
	cvt.rn.f64.u32 	%fd91, %r98;
	add.f64 	%fd92, %fd88, %fd90;
	fma.rn.f64 	%fd93, %fd90, %fd91, %fd89;
	ld.global.nc.f32 	%f8, [%rd27+8];
	cvt.f64.f32 	%fd94, %f8;
	add.s32 	%r99, %r221, 3;
	cvt.rn.f64.u32 	%fd95, %r99;
	add.f64 	%fd96, %fd92, %fd94;
	fma.rn.f64 	%fd97, %fd94, %fd95, %fd93;
	ld.global.nc.f32 	%f9, [%rd27+12];
	cvt.f64.f32 	%fd98, %f9;
	add.s32 	%r100, %r221, 4;
	cvt.rn.f64.u32 	%fd99, %r100;
	add.f64 	%fd100, %fd96, %fd98;
	fma.rn.f64 	%fd101, %fd98, %fd99, %fd97;
	ld.global.nc.f32 	%f10, [%rd27+16];
	cvt.f64.f32 	%fd102, %f10;
	add.s32 	%r101, %r221, 5;
	cvt.rn.f64.u32 	%fd103, %r101;
	add.f64 	%fd104, %fd100, %fd102;
	fma.rn.f64 	%fd105, %fd102, %fd103, %fd101;
	ld.global.nc.f32 	%f11, [%rd27+20];
	cvt.f64.f32 	%fd106, %f11;
	add.s32 	%r102, %r221, 6;
	cvt.rn.f64.u32 	%fd107, %r102;
	add.f64 	%fd108, %fd104, %fd106;
	fma.rn.f64 	%fd109, %fd106, %fd107, %fd105;
	ld.global.nc.f32 	%f12, [%rd27+24];
	cvt.f64.f32 	%fd110, %f12;
	add.s32 	%r103, %r221, 7;
	cvt.rn.f64.u32 	%fd111, %r103;
	add.f64 	%fd112, %fd108, %fd110;
	fma.rn.f64 	%fd113, %fd110, %fd111, %fd109;
	ld.global.nc.f32 	%f13, [%rd27+28];
	cvt.f64.f32 	%fd114, %f13;
	add.s32 	%r104, %r221, 8;
	cvt.rn.f64.u32 	%fd115, %r104;
	add.f64 	%fd116, %fd112, %fd114;
	fma.rn.f64 	%fd117, %fd114, %fd115, %fd113;
	ld.global.nc.f32 	%f14, [%rd27+32];
	cvt.f64.f32 	%fd118, %f14;
	add.s32 	%r105, %r221, 9;
	cvt.rn.f64.u32 	%fd119, %r105;
	add.f64 	%fd120, %fd116, %fd118;
	fma.rn.f64 	%fd121, %fd118, %fd119, %fd117;
	ld.global.nc.f32 	%f15, [%rd27+36];
	cvt.f64.f32 	%fd122, %f15;
	add.s32 	%r106, %r221, 10;
	cvt.rn.f64.u32 	%fd123, %r106;
	add.f64 	%fd124, %fd120, %fd122;
	fma.rn.f64 	%fd125, %fd122, %fd123, %fd121;
	ld.global.nc.f32 	%f16, [%rd27+40];
	cvt.f64.f32 	%fd126, %f16;
	add.s32 	%r107, %r221, 11;
	cvt.rn.f64.u32 	%fd127, %r107;
	add.f64 	%fd128, %fd124, %fd126;
	fma.rn.f64 	%fd129, %fd126, %fd127, %fd125;
	ld.global.nc.f32 	%f17, [%rd27+44];
	cvt.f64.f32 	%fd130, %f17;
	add.s32 	%r108, %r221, 12;
	cvt.rn.f64.u32 	%fd131, %r108;
	add.f64 	%fd132, %fd128, %fd130;
	fma.rn.f64 	%fd133, %fd130, %fd131, %fd129;
	ld.global.nc.f32 	%f18, [%rd27+48];
	cvt.f64.f32 	%fd134, %f18;
	add.s32 	%r109, %r221, 13;
	cvt.rn.f64.u32 	%fd135, %r109;
	add.f64 	%fd136, %fd132, %fd134;
	fma.rn.f64 	%fd137, %fd134, %fd135, %fd133;
	ld.global.nc.f32 	%f19, [%rd27+52];
	cvt.f64.f32 	%fd138, %f19;
	add.s32 	%r110, %r221, 14;
	cvt.rn.f64.u32 	%fd139, %r110;
	add.f64 	%fd140, %fd136, %fd138;
	fma.rn.f64 	%fd141, %fd138, %fd139, %fd137;
	ld.global.nc.f32 	%f20, [%rd27+56];
	cvt.f64.f32 	%fd142, %f20;
	add.s32 	%r111, %r221, 15;
	cvt.rn.f64.u32 	%fd143, %r111;
	add.f64 	%fd144, %fd140, %fd142;
	fma.rn.f64 	%fd145, %fd142, %fd143, %fd141;
	ld.global.nc.f32 	%f21, [%rd27+60];
	cvt.f64.f32 	%fd146, %f21;
	add.s32 	%r221, %r221, 16;
	cvt.rn.f64.u32 	%fd147, %r221;
	add.f64 	%fd373, %fd144, %fd146;
	fma.rn.f64 	%fd374, %fd146, %fd147, %fd145;
	setp.ne.s32 	%p16, %r221, %r222;
	@%p16 bra 	$L__BB0_68;
$L__BB0_69:
	setp.eq.s32 	%p17, %r66, 0;
	@%p17 bra 	$L__BB0_79;
	and.b32  	%r73, %r65, 7;
	setp.lt.u32 	%p18, %r66, 8;
	@%p18 bra 	$L__BB0_72;
	add.s32 	%r112, %r222, %r84;
	mul.wide.u32 	%rd28, %r112, 4;
	add.s64 	%rd29, %rd2, %rd28;
	ld.global.nc.f32 	%f22, [%rd29];
	cvt.f64.f32 	%fd149, %f22;
	add.s32 	%r113, %r222, 1;
	cvt.rn.f64.u32 	%fd150, %r113;
	add.f64 	%fd151, %fd373, %fd149;
	fma.rn.f64 	%fd152, %fd149, %fd150, %fd374;
	cvt.u64.u32 	%rd30, %r84;
	cvt.u64.u32 	%rd31, %r222;
	add.s64 	%rd32, %rd31, %rd30;
	shl.b64 	%rd33, %rd32, 2;
	add.s64 	%rd34, %rd2, %rd33;
	ld.global.nc.f32 	%f23, [%rd34+4];
	cvt.f64.f32 	%fd153, %f23;
	add.s32 	%r114, %r222, 2;
	cvt.rn.f64.u32 	%fd154, %r114;
	add.f64 	%fd155, %fd151, %fd153;
	fma.rn.f64 	%fd156, %fd153, %fd154, %fd152;
	ld.global.nc.f32 	%f24, [%rd34+8];
	cvt.f64.f32 	%fd157, %f24;
	add.s32 	%r115, %r222, 3;
	cvt.rn.f64.u32 	%fd158, %r115;
	add.f64 	%fd159, %fd155, %fd157;
	fma.rn.f64 	%fd160, %fd157, %fd158, %fd156;
	ld.global.nc.f32 	%f25, [%rd34+12];
	cvt.f64.f32 	%fd161, %f25;
	add.s32 	%r116, %r222, 4;
	cvt.rn.f64.u32 	%fd162, %r116;
	add.f64 	%fd163, %fd159, %fd161;
	fma.rn.f64 	%fd164, %fd161, %fd162, %fd160;
	ld.global.nc.f32 	%f26, [%rd34+16];
	cvt.f64.f32 	%fd165, %f26;
	add.s32 	%r117, %r222, 5;
	cvt.rn.f64.u32 	%fd166, %r117;
	add.f64 	%fd167, %fd163, %fd165;
	fma.rn.f64 	%fd168, %fd165, %fd166, %fd164;
	ld.global.nc.f32 	%f27, [%rd34+20];
	cvt.f64.f32 	%fd169, %f27;
	add.s32 	%r118, %r222, 6;
	cvt.rn.f64.u32 	%fd170, %r118;
	add.f64 	%fd171, %fd167, %fd169;
	fma.rn.f64 	%fd172, %fd169, %fd170, %fd168;
	ld.global.nc.f32 	%f28, [%rd34+24];
	cvt.f64.f32 	%fd173, %f28;
	add.s32 	%r119, %r222, 7;
	cvt.rn.f64.u32 	%fd174, %r119;
	add.f64 	%fd175, %fd171, %fd173;
	fma.rn.f64 	%fd176, %fd173, %fd174, %fd172;
	ld.global.nc.f32 	%f29, [%rd34+28];
	cvt.f64.f32 	%fd177, %f29;
	add.s32 	%r222, %r222, 8;
	cvt.rn.f64.u32 	%fd178, %r222;
	add.f64 	%fd373, %fd175, %fd177;
	fma.rn.f64 	%fd374, %fd177, %fd178, %fd176;
$L__BB0_72:
	setp.eq.s32 	%p19, %r73, 0;
	@%p19 bra 	$L__BB0_79;
	and.b32  	%r76, %r65, 3;
	setp.lt.u32 	%p20, %r73, 4;
	@%p20 bra 	$L__BB0_75;
	add.s32 	%r120, %r222, %r84;
	mul.wide.u32 	%rd35, %r120, 4;
	add.s64 	%rd36, %rd2, %rd35;
	ld.global.nc.f32 	%f30, [%rd36];
	cvt.f64.f32 	%fd180, %f30;
	add.s32 	%r121, %r222, 1;
	cvt.rn.f64.u32 	%fd181, %r121;
	add.f64 	%fd182, %fd373, %fd180;
	fma.rn.f64 	%fd183, %fd180, %fd181, %fd374;
	cvt.u64.u32 	%rd37, %r84;
	cvt.u64.u32 	%rd38, %r222;
	add.s64 	%rd39, %rd38, %rd37;
	shl.b64 	%rd40, %rd39, 2;
	add.s64 	%rd41, %rd2, %rd40;
	ld.global.nc.f32 	%f31, [%rd41+4];
	cvt.f64.f32 	%fd184, %f31;
	add.s32 	%r122, %r222, 2;
	cvt.rn.f64.u32 	%fd185, %r122;
	add.f64 	%fd186, %fd182, %fd184;
	fma.rn.f64 	%fd187, %fd184, %fd185, %fd183;
	ld.global.nc.f32 	%f32, [%rd41+8];
	cvt.f64.f32 	%fd188, %f32;
	add.s32 	%r123, %r222, 3;
	cvt.rn.f64.u32 	%fd189, %r123;
	add.f64 	%fd190, %fd186, %fd188;
	fma.rn.f64 	%fd191, %fd188, %fd189, %fd187;
	ld.global.nc.f32 	%f33, [%rd41+12];
	cvt.f64.f32 	%fd192, %f33;
	add.s32 	%r222, %r222, 4;
	cvt.rn.f64.u32 	%fd193, %r222;
	add.f64 	%fd373, %fd190, %fd192;
	fma.rn.f64 	%fd374, %fd192, %fd193, %fd191;
$L__BB0_75:
	setp.eq.s32 	%p21, %r76, 0;
	@%p21 bra 	$L__BB0_79;
	add.s32 	%r124, %r222, %r84;
	mul.wide.u32 	%rd42, %r124, 4;
	add.s64 	%rd43, %rd2, %rd42;
	ld.global.nc.f32 	%f34, [%rd43];
	cvt.f64.f32 	%fd194, %f34;
	add.s32 	%r125, %r222, 1;
	cvt.rn.f64.u32 	%fd195, %r125;
	add.f64 	%fd373, %fd373, %fd194;
	fma.rn.f64 	%fd374, %fd194, %fd195, %fd374;
	setp.eq.s32 	%p22, %r76, 1;
	@%p22 bra 	$L__BB0_79;
	cvt.u64.u32 	%rd44, %r84;
	cvt.u64.u32 	%rd45, %r222;
	add.s64 	%rd46, %rd45, %rd44;
	shl.b64 	%rd47, %rd46, 2;
	add.s64 	%rd10, %rd2, %rd47;
	ld.global.nc.f32 	%f35, [%rd10+4];
	cvt.f64.f32 	%fd196, %f35;
	add.s32 	%r126, %r222, 2;
	cvt.rn.f64.u32 	%fd197, %r126;
	add.f64 	%fd373, %fd373, %fd196;
	fma.rn.f64 	%fd374, %fd196, %fd197, %fd374;
	setp.eq.s32 	%p23, %r76, 2;
	@%p23 bra 	$L__BB0_79;
	ld.global.nc.f32 	%f36, [%rd10+8];
	cvt.f64.f32 	%fd198, %f36;
	add.s32 	%r127, %r222, 3;
	cvt.rn.f64.u32 	%fd199, %r127;
	add.f64 	%fd373, %fd373, %fd198;
	fma.rn.f64 	%fd374, %fd198, %fd199, %fd374;
$L__BB0_79:
	setp.ge.s32 	%p24, %r220, %r82;
	@%p24 bra 	$L__BB0_86;
	cvt.rn.f64.u32 	%fd71, %r89;
	cvt.f64.f32 	%fd200, %f3;
	mul.wide.u32 	%rd48, %r220, 4;
	add.s64 	%rd49, %rd2, %rd48;
	ld.global.nc.f32 	%f37, [%rd49];
	cvt.f64.f32 	%fd378, %f37;
	neg.f64 	%fd73, %fd200;
	mul.f64 	%fd201, %fd200, %fd42;
	mov.f64 	%fd202, 0d3FF0000000000000;
	sub.f64 	%fd74, %fd202, %fd201;
	cvt.f64.f32 	%fd75, %f4;
$L__BB0_81:
	add.f64 	%fd203, %fd373, %fd378;
	fma.rn.f64 	%fd204, %fd378, %fd71, %fd374;
	mul.f64 	%fd205, %fd203, %fd73;
	fma.rn.f64 	%fd206, %fd71, %fd204, %fd205;
	mul.f64 	%fd207, %fd206, %fd75;
	mul.f64 	%fd208, %fd74, %fd207;
	fma.rn.f64 	%fd209, %fd203, %fd42, %fd208;
	cvt.rn.f32.f64 	%f38, %fd209;
	add.s32 	%r128, %r220, %r60;
	mul.wide.s32 	%rd50, %r128, 4;
	add.s64 	%rd51, %rd1, %rd50;
	st.global.f32 	[%rd51], %f38;
	sub.f64 	%fd374, %fd204, %fd203;
	sub.s32 	%r129, %r220, %r89;
	mul.wide.s32 	%rd52, %r129, 4;
	add.s64 	%rd11, %rd2, %rd52;
	ld.global.nc.f32 	%f39, [%rd11+4];
	cvt.f64.f32 	%fd210, %f39;
	sub.f64 	%fd373, %fd203, %fd210;
	add.s32 	%r220, %r220, 1;
	setp.ge.s32 	%p25, %r220, %r82;
	@%p25 bra 	$L__BB0_83;
	mul.wide.u32 	%rd53, %r89, 4;
	add.s64 	%rd54, %rd11, %rd53;
	ld.global.nc.f32 	%f40, [%rd54+4];
	cvt.f64.f32 	%fd378, %f40;
$L__BB0_83:
	setp.ne.s32 	%p26, %r220, %r82;
	@%p26 bra 	$L__BB0_81;
	bra.uni 	$L__BB0_86;
$L__BB0_84:
	setp.ge.s32 	%p27, %r220, %r82;
	@%p27 bra 	$L__BB0_86;
$L__BB0_85:
	mul.wide.s32 	%rd55, %r220, 4;
	add.s64 	%rd56, %rd2, %rd55;
	ld.global.nc.f32 	%f41, [%rd56];
	add.s32 	%r130, %r220, %r60;
	mul.wide.s32 	%rd57, %r130, 4;
	add.s64 	%rd58, %rd1, %rd57;
	st.global.f32 	[%rd58], %f41;
	add.s32 	%r220, %r220, 1;
	setp.eq.s32 	%p28, %r220, %r82;
	@%p28 bra 	$L__BB0_86;
	bra.uni 	$L__BB0_85;
$L__BB0_86:
	add.s32 	%r198, %r198, %r1;
	setp.lt.s32 	%p29, %r198, %r83;
	@%p29 bra 	$L__BB0_61;
$L__BB0_87:
	ret;

}
	// .globl	linearreg_intercept_many_series_one_param_f32
.visible .entry linearreg_intercept_many_series_one_param_f32(
	.param .u64 .ptr .align 1 linearreg_intercept_many_series_one_param_f32_param_0,
	.param .u64 .ptr .align 1 linearreg_intercept_many_series_one_param_f32_param_1,
	.param .u32 linearreg_intercept_many_series_one_param_f32_param_2,
	.param .u32 linearreg_intercept_many_series_one_param_f32_param_3,
	.param .u32 linearreg_intercept_many_series_one_param_f32_param_4,
	.param .f32 linearreg_intercept_many_series_one_param_f32_param_5,
	.param .f32 linearreg_intercept_many_series_one_param_f32_param_6,
	.param .f32 linearreg_intercept_many_series_one_param_f32_param_7,
	.param .u64 .ptr .align 1 linearreg_intercept_many_series_one_param_f32_param_8
)
.maxntid 256
.minnctapersm 2
{
	.reg .pred 	%p<150>;
	.reg .b32 	%r<442>;
	.reg .b32 	%f<49>;
	.reg .b64 	%rd<350>;
	.reg .b64 	%fd<232>;

	ld.param.u64 	%rd7, [linearreg_intercept_many_series_one_param_f32_param_0];
	ld.param.u64 	%rd8, [linearreg_intercept_many_series_one_param_f32_param_1];
	ld.param.u32 	%r183, [linearreg_intercept_many_series_one_param_f32_param_2];
	ld.param.u32 	%r184, [linearreg_intercept_many_series_one_param_f32_param_3];
	ld.param.u32 	%r185, [linearreg_intercept_many_series_one_param_f32_param_4];
	ld.param.f32 	%f1, [linearreg_intercept_many_series_one_param_f32_param_5];
	ld.param.f32 	%f2, [linearreg_intercept_many_series_one_param_f32_param_6];
	ld.param.f32 	%f3, [linearreg_intercept_many_series_one_param_f32_param_7];
	ld.param.u64 	%rd9, [linearreg_intercept_many_series_one_param_f32_param_8];
	cvta.to.global.u64 	%rd1, %rd9;
	cvta.to.global.u64 	%rd2, %rd7;
	cvta.to.global.u64 	%rd3, %rd8;
	mov.u32 	%r186, %ntid.x;
	mov.u32 	%r187, %nctaid.x;
	mul.lo.s32 	%r1, %r186, %r187;
	cvt.rn.f64.s32 	%fd1, %r185;
	cvt.f64.f32 	%fd2, %f1;
	cvt.f64.f32 	%fd3, %f2;
	cvt.f64.f32 	%fd4, %f3;
	mul.f64 	%fd59, %fd2, %fd4;
	mov.f64 	%fd60, 0d3FF0000000000000;
	sub.f64 	%fd5, %fd60, %fd59;
	mov.u32 	%r188, %ctaid.x;
	mov.u32 	%r189, %tid.x;
	mad.lo.s32 	%r2, %r188, %r186, %r189;
	setp.ge.s32 	%p1, %r2, %r183;
	@%p1 bra 	$L__BB1_197;
	setp.gt.s32 	%p2, %r185, 0;
	setp.le.s32 	%p3, %r185, %r184;
	add.s32 	%r3, %r185, -1;
	neg.f64 	%fd6, %fd2;
	and.pred  	%p4, %p2, %p3;
	@%p4 bra 	$L__BB1_16;
	setp.lt.s32 	%p141, %r184, 1;
	@%p141 bra 	$L__BB1_197;
	add.s32 	%r4, %r184, -1;
	and.b32  	%r5, %r184, 7;
	add.s32 	%r6, %r5, -1;
	and.b32  	%r7, %r184, 3;
	and.b32  	%r8, %r184, 2147483640;
	and.b32  	%r9, %r184, 1;
	neg.s32 	%r10, %r8;
	shl.b32 	%r11, %r183, 3;
	mul.wide.s32 	%rd346, %r183, 4;
$L__BB1_4:
	setp.lt.u32 	%p142, %r4, 7;
	mov.b32 	%r382, 0;
	@%p142 bra 	$L__BB1_7;
	mov.u32 	%r379, %r2;
	mov.u32 	%r380, %r10;
$L__BB1_6:
	.pragma "nounroll";
	mul.wide.s32 	%rd328, %r379, 4;
	add.s64 	%rd329, %rd1, %rd328;
	mov.b32 	%r371, 2147483647;
	st.global.u32 	[%rd329], %r371;
	add.s64 	%rd331, %rd329, %rd346;
	st.global.u32 	[%rd331], %r371;
	add.s64 	%rd332, %rd331, %rd346;
	st.global.u32 	[%rd332], %r371;
	add.s64 	%rd333, %rd332, %rd346;
	st.global.u32 	[%rd333], %r371;
	add.s64 	%rd334, %rd333, %rd346;
	st.global.u32 	[%rd334], %r371;
	add.s64 	%rd335, %rd334, %rd346;
	st.global.u32 	[%rd335], %r371;
	add.s64 	%rd336, %rd335, %rd346;
	st.global.u32 	[%rd336], %r371;
	add.s64 	%rd337, %rd336, %rd346;
	st.global.u32 	[%rd337], %r371;
	add.s32 	%r380, %r380, 8;
	add.s32 	%r379, %r379, %r11;
	setp.ne.s32 	%p143, %r380, 0;
	mov.u32 	%r382, %r8;
	@%p143 bra 	$L__BB1_6;
$L__BB1_7:
	setp.eq.s32 	%p144, %r5, 0;
	@%p144 bra 	$L__BB1_15;
	setp.lt.u32 	%p145, %r6, 3;
	@%p145 bra 	$L__BB1_10;
	mad.lo.s32 	%r372, %r382, %r183, %r2;
	mul.wide.s32 	%rd338, %r372, 4;
	add.s64 	%rd339, %rd1, %rd338;
	mov.b32 	%r373, 2147483647;
	st.global.u32 	[%rd339], %r373;
	add.s64 	%rd341, %rd339, %rd346;
	st.global.u32 	[%rd341], %r373;
	add.s64 	%rd342, %rd341, %rd346;
	st.global.u32 	[%rd342], %r373;
	add.s64 	%rd343, %rd342, %rd346;
	st.global.u32 	[%rd343], %r373;
	add.s32 	%r382, %r382, 4;
$L__BB1_10:
	setp.eq.s32 	%p146, %r7, 0;
	@%p146 bra 	$L__BB1_15;
	setp.eq.s32 	%p147, %r7, 1;
	@%p147 bra 	$L__BB1_13;
	mad.lo.s32 	%r374, %r382, %r183, %r2;
	mul.wide.s32 	%rd344, %r374, 4;
	add.s64 	%rd345, %rd1, %rd344;
	mov.b32 	%r375, 2147483647;
	st.global.u32 	[%rd345], %r375;
	add.s64 	%rd347, %rd345, %rd346;
	st.global.u32 	[%rd347], %r375;
	add.s32 	%r382, %r382, 2;
$L__BB1_13:
	setp.eq.s32 	%p148, %r9, 0;
	@%p148 bra 	$L__BB1_15;
	mad.lo.s32 	%r376, %r382, %r183, %r2;
	mul.wide.s32 	%rd348, %r376, 4;
	add.s64 	%rd349, %rd1, %rd348;
	mov.b32 	%r377, 2147483647;
	st.global.u32 	[%rd349], %r377;
$L__BB1_15:
	add.s32 	%r2, %r2, %r1;
	setp.lt.s32 	%p149, %r2, %r183;
	@%p149 bra 	$L__BB1_4;
	bra.uni 	$L__BB1_197;
$L__BB1_16:
	setp.ne.s32 	%p5, %r185, 1;
	@%p5 bra 	$L__BB1_74;
	setp.gt.s32 	%p97, %r184, 0;
	@%p97 bra 	$L__BB1_18;
	bra.uni 	$L__BB1_58;
$L__BB1_18:
	add.s32 	%r23, %r184, -1;
	and.b32  	%r24, %r184, 7;
	add.s32 	%r25, %r24, -1;
	and.b32  	%r26, %r184, 3;
	add.s32 	%r27, %r26, -1;
	and.b32  	%r28, %r184, 2147483640;
	and.b32  	%r29, %r184, 1;
	mul.wide.s32 	%rd321, %r183, 4;
$L__BB1_19:
	mul.wide.s32 	%rd257, %r2, 4;
	add.s64 	%rd258, %rd3, %rd257;
	ld.global.nc.u32 	%r31, [%rd258];
	setp.ge.u32 	%p113, %r31, %r184;
	@%p113 bra 	$L__BB1_25;
	setp.le.s32 	%p121, %r184, %r31;
	@%p121 bra 	$L__BB1_36;
	add.s32 	%r386, %r3, %r31;
	setp.gt.s32 	%p129, %r386, 0;
	@%p129 bra 	$L__BB1_47;
$L__BB1_22:
	setp.ge.s32 	%p138, %r386, %r184;
	@%p138 bra 	$L__BB1_24;
$L__BB1_23:
	mad.lo.s32 	%r369, %r386, %r183, %r2;
	mul.wide.s32 	%rd325, %r369, 4;
	add.s64 	%rd326, %rd2, %rd325;
	ld.global.nc.f32 	%f48, [%rd326];
	add.s64 	%rd327, %rd1, %rd325;
	st.global.f32 	[%rd327], %f48;
	add.s32 	%r386, %r386, 1;
	setp.eq.s32 	%p139, %r386, %r184;
	@%p139 bra 	$L__BB1_24;
	bra.uni 	$L__BB1_23;
$L__BB1_24:
	add.s32 	%r2, %r2, %r1;
	setp.lt.s32 	%p140, %r2, %r183;
	@%p140 bra 	$L__BB1_19;
	bra.uni 	$L__BB1_197;
$L__BB1_25:
	setp.lt.u32 	%p114, %r23, 7;
	mov.b32 	%r390, 0;
	@%p114 bra 	$L__BB1_28;
	mov.b32 	%r388, 0;
$L__BB1_27:
	.pragma "nounroll";
	mad.lo.s32 	%r339, %r388, %r183, %r2;
	mul.wide.s32 	%rd259, %r339, 4;
	add.s64 	%rd260, %rd1, %rd259;
	mov.b32 	%r340, 2147483647;
	st.global.u32 	[%rd260], %r340;
	add.s64 	%rd262, %rd260, %rd321;
	st.global.u32 	[%rd262], %r340;
	add.s64 	%rd263, %rd262, %rd321;
	st.global.u32 	[%rd263], %r340;
	add.s64 	%rd264, %rd263, %rd321;
	st.global.u32 	[%rd264], %r340;
	add.s64 	%rd265, %rd264, %rd321;
	st.global.u32 	[%rd265], %r340;
	add.s64 	%rd266, %rd265, %rd321;
	st.global.u32 	[%rd266], %r340;
	add.s64 	%rd267, %rd266, %rd321;
	st.global.u32 	[%rd267], %r340;
	add.s64 	%rd268, %rd267, %rd321;
	st.global.u32 	[%rd268], %r340;
	add.s32 	%r388, %r388, 8;
	setp.eq.s32 	%p115, %r388, %r28;
	mov.u32 	%r390, %r28;
	@%p115 bra 	$L__BB1_28;
	bra.uni 	$L__BB1_27;
$L__BB1_28:
	setp.eq.s32 	%p116, %r24, 0;
	@%p116 bra 	$L__BB1_24;
	setp.lt.u32 	%p117, %r25, 3;
	@%p117 bra 	$L__BB1_31;
	mad.lo.s32 	%r341, %r390, %r183, %r2;
	mul.wide.s32 	%rd269, %r341, 4;
	add.s64 	%rd270, %rd1, %rd269;
	mov.b32 	%r342, 2147483647;
	st.global.u32 	[%rd270], %r342;
	add.s64 	%rd272, %rd270, %rd321;
	st.global.u32 	[%rd272], %r342;
	add.s64 	%rd273, %rd272, %rd321;
	st.global.u32 	[%rd273], %r342;
	add.s64 	%rd274, %rd273, %rd321;
	st.global.u32 	[%rd274], %r342;
	add.s32 	%r390, %r390, 4;
$L__BB1_31:
	setp.eq.s32 	%p118, %r26, 0;
	@%p118 bra 	$L__BB1_24;
	setp.eq.s32 	%p119, %r27, 0;
	@%p119 bra 	$L__BB1_34;
	mad.lo.s32 	%r343, %r390, %r183, %r2;
	mul.wide.s32 	%rd275, %r343, 4;
	add.s64 	%rd276, %rd1, %rd275;
	mov.b32 	%r344, 2147483647;
	st.global.u32 	[%rd276], %r344;
	add.s64 	%rd278, %rd276, %rd321;
	st.global.u32 	[%rd278], %r344;
	add.s32 	%r390, %r390, 2;
$L__BB1_34:
	setp.eq.s32 	%p120, %r29, 0;
	@%p120 bra 	$L__BB1_24;
	mad.lo.s32 	%r345, %r390, %r183, %r2;
	mul.wide.s32 	%rd279, %r345, 4;
	add.s64 	%rd280, %rd1, %rd279;
	mov.b32 	%r346, 2147483647;
	st.global.u32 	[%rd280], %r346;
	bra.uni 	$L__BB1_24;
$L__BB1_36:
	setp.lt.u32 	%p122, %r23, 7;
	mov.b32 	%r393, 0;
	@%p122 bra 	$L__BB1_39;
	mov.b32 	%r387, 0;
$L__BB1_38:
	.pragma "nounroll";
	mad.lo.s32 	%r349, %r387, %r183, %r2;
	mul.wide.s32 	%rd281, %r349, 4;
	add.s64 	%rd282, %rd1, %rd281;
	mov.b32 	%r350, 2147483647;
	st.global.u32 	[%rd282], %r350;
	add.s64 	%rd284, %rd282, %rd321;
	st.global.u32 	[%rd284], %r350;
	add.s64 	%rd285, %rd284, %rd321;
	st.global.u32 	[%rd285], %r350;
	add.s64 	%rd286, %rd285, %rd321;
	st.global.u32 	[%rd286], %r350;
	add.s64 	%rd287, %rd286, %rd321;
	st.global.u32 	[%rd287], %r350;
	add.s64 	%rd288, %rd287, %rd321;
	st.global.u32 	[%rd288], %r350;
	add.s64 	%rd289, %rd288, %rd321;
	st.global.u32 	[%rd289], %r350;
	add.s64 	%rd290, %rd289, %rd321;
	st.global.u32 	[%rd290], %r350;
	add.s32 	%r387, %r387, 8;
	setp.eq.s32 	%p123, %r387, %r28;
	mov.u32 	%r393, %r28;
	@%p123 bra 	$L__BB1_39;
	bra.uni 	$L__BB1_38;
$L__BB1_39:
	setp.eq.s32 	%p124, %r24, 0;
	@%p124 bra 	$L__BB1_24;
	setp.lt.u32 	%p125, %r25, 3;
	@%p125 bra 	$L__BB1_42;
	mad.lo.s32 	%r351, %r393, %r183, %r2;
	mul.wide.s32 	%rd291, %r351, 4;
	add.s64 	%rd292, %rd1, %rd291;
	mov.b32 	%r352, 2147483647;
	st.global.u32 	[%rd292], %r352;
	add.s64 	%rd294, %rd292, %rd321;
	st.global.u32 	[%rd294], %r352;
	add.s64 	%rd295, %rd294, %rd321;
	st.global.u32 	[%rd295], %r352;
	add.s64 	%rd296, %rd295, %rd321;
	st.global.u32 	[%rd296], %r352;
	add.s32 	%r393, %r393, 4;
$L__BB1_42:
	setp.eq.s32 	%p126, %r26, 0;
	@%p126 bra 	$L__BB1_24;
	setp.eq.s32 	%p127, %r27, 0;
	@%p127 bra 	$L__BB1_45;
	mad.lo.s32 	%r353, %r393, %r183, %r2;
	mul.wide.s32 	%rd297, %r353, 4;
	add.s64 	%rd298, %rd1, %rd297;
	mov.b32 	%r354, 2147483647;
	st.global.u32 	[%rd298], %r354;
	add.s64 	%rd300, %rd298, %rd321;
	st.global.u32 	[%rd300], %r354;
	add.s32 	%r393, %r393, 2;
$L__BB1_45:
	setp.eq.s32 	%p128, %r29, 0;
	@%p128 bra 	$L__BB1_24;
	mad.lo.s32 	%r355, %r393, %r183, %r2;
	mul.wide.s32 	%rd301, %r355, 4;
	add.s64 	%rd302, %rd1, %rd301;
	mov.b32 	%r356, 2147483647;
	st.global.u32 	[%rd302], %r356;
	bra.uni 	$L__BB1_24;
$L__BB1_47:
	add.s32 	%r358, %r31, -1;
	and.b32  	%r52, %r31, 7;
	setp.lt.u32 	%p130, %r358, 7;
	mov.b32 	%r395, 0;
	@%p130 bra 	$L__BB1_50;
	sub.s32 	%r395, %r386, %r52;
	mov.b32 	%r385, 0;
$L__BB1_49:
	.pragma "nounroll";
	mad.lo.s32 	%r360, %r385, %r183, %r2;
	mul.wide.s32 	%rd303, %r360, 4;
	add.s64 	%rd304, %rd1, %rd303;
	mov.b32 	%r361, 2147483647;
	st.global.u32 	[%rd304], %r361;
	add.s64 	%rd306, %rd304, %rd321;
	st.global.u32 	[%rd306], %r361;
	add.s64 	%rd307, %rd306, %rd321;
	st.global.u32 	[%rd307], %r361;
	add.s64 	%rd308, %rd307, %rd321;
	st.global.u32 	[%rd308], %r361;
	add.s64 	%rd309, %rd308, %rd321;
	st.global.u32 	[%rd309], %r361;
	add.s64 	%rd310, %rd309, %rd321;
	st.global.u32 	[%rd310], %r361;
	add.s64 	%rd311, %rd310, %rd321;
	st.global.u32 	[%rd311], %r361;
	add.s64 	%rd312, %rd311, %rd321;
	st.global.u32 	[%rd312], %r361;
	add.s32 	%r385, %r385, 8;
	setp.eq.s32 	%p131, %r385, %r395;
	@%p131 bra 	$L__BB1_50;
	bra.uni 	$L__BB1_49;
$L__BB1_50:
	setp.eq.s32 	%p132, %r52, 0;
	@%p132 bra 	$L__BB1_22;
	and.b32  	%r55, %r31, 3;
	setp.lt.u32 	%p133, %r52, 4;
	@%p133 bra 	$L__BB1_53;
	mad.lo.s32 	%r362, %r395, %r183, %r2;
	mul.wide.s32 	%rd313, %r362, 4;
	add.s64 	%rd314, %rd1, %rd313;
	mov.b32 	%r363, 2147483647;
	st.global.u32 	[%rd314], %r363;
	add.s64 	%rd316, %rd314, %rd321;
	st.global.u32 	[%rd316], %r363;
	add.s64 	%rd317, %rd316, %rd321;
	st.global.u32 	[%rd317], %r363;
	add.s64 	%rd318, %rd317, %rd321;
	st.global.u32 	[%rd318], %r363;
	add.s32 	%r395, %r395, 4;
$L__BB1_53:
	setp.eq.s32 	%p134, %r55, 0;
	@%p134 bra 	$L__BB1_22;
	setp.eq.s32 	%p135, %r55, 1;
	@%p135 bra 	$L__BB1_56;
	mad.lo.s32 	%r364, %r395, %r183, %r2;
	mul.wide.s32 	%rd319, %r364, 4;
	add.s64 	%rd320, %rd1, %rd319;
	mov.b32 	%r365, 2147483647;
	st.global.u32 	[%rd320], %r365;
	add.s64 	%rd322, %rd320, %rd321;
	st.global.u32 	[%rd322], %r365;
	add.s32 	%r395, %r395, 2;
$L__BB1_56:
	and.b32  	%r366, %r31, 1;
	setp.eq.b32 	%p136, %r366, 1;
	not.pred 	%p137, %p136;
	@%p137 bra 	$L__BB1_22;
	mad.lo.s32 	%r367, %r395, %r183, %r2;
	mul.wide.s32 	%rd323, %r367, 4;
	add.s64 	%rd324, %rd1, %rd323;
	mov.b32 	%r368, 2147483647;
	st.global.u32 	[%rd324], %r368;
	bra.uni 	$L__BB1_22;
$L__BB1_58:
	mul.wide.s32 	%rd230, %r2, 4;
	add.s64 	%rd231, %rd3, %rd230;
	ld.global.nc.u32 	%r61, [%rd231];
	setp.lt.s32 	%p98, %r61, 0;
	setp.ge.s32 	%p99, %r61, %r184;
	or.pred  	%p100, %p98, %p99;
	@%p100 bra 	$L__BB1_62;
	add.s32 	%r400, %r3, %r61;
	setp.gt.s32 	%p101, %r400, 0;
	@%p101 bra 	$L__BB1_63;
$L__BB1_60:
	setp.ge.s32 	%p110, %r400, %r184;
	@%p110 bra 	$L__BB1_62;
$L__BB1_61:
	mad.lo.s32 	%r336, %r400, %r183, %r2;
	mul.wide.s32 	%rd254, %r336, 4;
	add.s64 	%rd255, %rd2, %rd254;
	ld.global.nc.f32 	%f47, [%rd255];
	add.s64 	%rd256, %rd1, %rd254;
	st.global.f32 	[%rd256], %f47;
	add.s32 	%r400, %r400, 1;
	setp.ne.s32 	%p111, %r400, %r184;
	@%p111 bra 	$L__BB1_61;
$L__BB1_62:
	add.s32 	%r2, %r2, %r1;
	setp.lt.s32 	%p112, %r2, %r183;
	@%p112 bra 	$L__BB1_58;
	bra.uni 	$L__BB1_197;
$L__BB1_63:
	add.s32 	%r325, %r61, -1;
	and.b32  	%r68, %r61, 7;
	setp.lt.u32 	%p102, %r325, 7;
	mov.b32 	%r401, 0;
	@%p102 bra 	$L__BB1_66;
	sub.s32 	%r401, %r400, %r68;
	mov.b32 	%r399, 0;
$L__BB1_65:
	.pragma "nounroll";
	mad.lo.s32 	%r327, %r399, %r183, %r2;
	mul.wide.s32 	%rd232, %r327, 4;
	add.s64 	%rd233, %rd1, %rd232;
	mov.b32 	%r328, 2147483647;
	st.global.u32 	[%rd233], %r328;
	mul.wide.s32 	%rd234, %r183, 4;
	add.s64 	%rd235, %rd233, %rd234;
	st.global.u32 	[%rd235], %r328;
	add.s64 	%rd236, %rd235, %rd234;
	st.global.u32 	[%rd236], %r328;
	add.s64 	%rd237, %rd236, %rd234;
	st.global.u32 	[%rd237], %r328;
	add.s64 	%rd238, %rd237, %rd234;
	st.global.u32 	[%rd238], %r328;
	add.s64 	%rd239, %rd238, %rd234;
	st.global.u32 	[%rd239], %r328;
	add.s64 	%rd240, %rd239, %rd234;
	st.global.u32 	[%rd240], %r328;
	add.s64 	%rd241, %rd240, %rd234;
	st.global.u32 	[%rd241], %r328;
	add.s32 	%r399, %r399, 8;
	setp.eq.s32 	%p103, %r399, %r401;
	@%p103 bra 	$L__BB1_66;
	bra.uni 	$L__BB1_65;
$L__BB1_66:
	setp.eq.s32 	%p104, %r68, 0;
	@%p104 bra 	$L__BB1_60;
	and.b32  	%r71, %r61, 3;
	setp.lt.u32 	%p105, %r68, 4;
	@%p105 bra 	$L__BB1_69;
	mad.lo.s32 	%r329, %r401, %r183, %r2;
	mul.wide.s32 	%rd242, %r329, 4;
	add.s64 	%rd243, %rd1, %rd242;
	mov.b32 	%r330, 2147483647;
	st.global.u32 	[%rd243], %r330;
	mul.wide.s32 	%rd244, %r183, 4;
	add.s64 	%rd245, %rd243, %rd244;
	st.global.u32 	[%rd245], %r330;
	add.s64 	%rd246, %rd245, %rd244;
	st.global.u32 	[%rd246], %r330;
	add.s64 	%rd247, %rd246, %rd244;
	st.global.u32 	[%rd247], %r330;
	add.s32 	%r401, %r401, 4;
$L__BB1_69:
	setp.eq.s32 	%p106, %r71, 0;
	@%p106 bra 	$L__BB1_60;
	setp.eq.s32 	%p107, %r71, 1;
	@%p107 bra 	$L__BB1_72;
	mad.lo.s32 	%r331, %r401, %r183, %r2;
	mul.wide.s32 	%rd248, %r331, 4;
	add.s64 	%rd249, %rd1, %rd248;
	mov.b32 	%r332, 2147483647;
	st.global.u32 	[%rd249], %r332;
	mul.wide.s32 	%rd250, %r183, 4;
	add.s64 	%rd251, %rd249, %rd250;
	st.global.u32 	[%rd251], %r332;
	add.s32 	%r401, %r401, 2;
$L__BB1_72:
	and.b32  	%r333, %r61, 1;
	setp.eq.b32 	%p108, %r333, 1;
	not.pred 	%p109, %p108;
	@%p109 bra 	$L__BB1_60;
	mad.lo.s32 	%r334, %r401, %r183, %r2;
	mul.wide.s32 	%rd252, %r334, 4;
	add.s64 	%rd253, %rd1, %rd252;
	mov.b32 	%r335, 2147483647;
	st.global.u32 	[%rd253], %r335;
	bra.uni 	$L__BB1_60;
$L__BB1_74:
	setp.lt.s32 	%p6, %r185, 2;
	@%p6 bra 	$L__BB1_133;
	add.s32 	%r76, %r185, -2;
	add.s32 	%r245, %r185, 15;
	and.b32  	%r246, %r245, 15;
	add.s32 	%r77, %r246, -1;
	add.s32 	%r247, %r185, 7;
	and.b32  	%r248, %r247, 7;
	add.s32 	%r78, %r248, -1;
	add.s32 	%r79, %r184, -1;
	and.b32  	%r80, %r184, 7;
	add.s32 	%r81, %r80, -1;
	and.b32  	%r82, %r184, 3;
	add.s32 	%r83, %r82, -1;
	and.b32  	%r84, %r3, 15;
	and.b32  	%r85, %r3, -16;
	and.b32  	%r86, %r245, 7;
	and.b32  	%r87, %r247, 3;
	and.b32  	%r88, %r184, 2147483640;
	and.b32  	%r89, %r184, 1;
	mul.wide.s32 	%rd226, %r183, 4;
$L__BB1_76:
	mul.wide.s32 	%rd118, %r2, 4;
	add.s64 	%rd119, %rd3, %rd118;
	ld.global.nc.u32 	%r91, [%rd119];
	setp.lt.s32 	%p55, %r91, 0;
	setp.le.s32 	%p56, %r184, %r91;
	or.pred  	%p57, %p55, %p56;
	@%p57 bra 	$L__BB1_87;
	sub.s32 	%r249, %r184, %r91;
	setp.lt.s32 	%p58, %r249, %r185;
	@%p58 bra 	$L__BB1_85;
	add.s32 	%r407, %r3, %r91;
	setp.gt.s32 	%p59, %r407, 0;
	@%p59 bra 	$L__BB1_122;
$L__BB1_79:
	setp.lt.u32 	%p68, %r76, 15;
	mov.f64 	%fd223, 0d0000000000000000;
	mov.b32 	%r417, 0;
	mov.f64 	%fd222, %fd223;
	@%p68 bra 	$L__BB1_111;
	mov.f64 	%fd223, 0d0000000000000000;
	mov.b32 	%r406, 0;
	bra.uni 	$L__BB1_110;
$L__BB1_81:
	mad.lo.s32 	%r299, %r407, %r183, %r2;
	mul.wide.s32 	%rd178, %r299, 4;
	add.s64 	%rd179, %rd2, %rd178;
	ld.global.nc.f32 	%f43, [%rd179];
	cvt.f64.f32 	%fd209, %f43;
$L__BB1_82:
	add.f64 	%fd196, %fd222, %fd209;
	fma.rn.f64 	%fd197, %fd209, %fd1, %fd223;
	mul.f64 	%fd198, %fd196, %fd6;
	fma.rn.f64 	%fd199, %fd1, %fd197, %fd198;
	mul.f64 	%fd200, %fd199, %fd3;
	mul.f64 	%fd201, %fd5, %fd200;
	fma.rn.f64 	%fd202, %fd196, %fd4, %fd201;
	cvt.rn.f32.f64 	%f44, %fd202;
	mad.lo.s32 	%r98, %r407, %r183, %r2;
	mul.wide.s32 	%rd180, %r98, 4;
	add.s64 	%rd181, %rd1, %rd180;
	st.global.f32 	[%rd181], %f44;
	sub.f64 	%fd223, %fd197, %fd196;
	sub.s32 	%r300, %r407, %r185;
	mad.lo.s32 	%r301, %r183, %r300, %r183;
	add.s32 	%r302, %r301, %r2;
	mul.wide.s32 	%rd182, %r302, 4;
	add.s64 	%rd183, %rd2, %rd182;
	ld.global.nc.f32 	%f45, [%rd183];
	cvt.f64.f32 	%fd203, %f45;
	sub.f64 	%fd222, %fd196, %fd203;
	add.s32 	%r407, %r407, 1;
	setp.ge.s32 	%p78, %r407, %r184;
	@%p78 bra 	$L__BB1_84;
	add.s32 	%r303, %r98, %r183;
	mul.wide.s32 	%rd184, %r303, 4;
	add.s64 	%rd185, %rd2, %rd184;
	ld.global.nc.f32 	%f46, [%rd185];
	cvt.f64.f32 	%fd209, %f46;
$L__BB1_84:
	setp.eq.s32 	%p79, %r407, %r184;
	@%p79 bra 	$L__BB1_86;
	bra.uni 	$L__BB1_82;
$L__BB1_85:
	setp.gt.s32 	%p80, %r184, 0;
	@%p80 bra 	$L__BB1_99;
$L__BB1_86:
	add.s32 	%r2, %r2, %r1;
	setp.lt.s32 	%p96, %r2, %r183;
	@%p96 bra 	$L__BB1_76;
	bra.uni 	$L__BB1_197;
$L__BB1_87:
	setp.gt.s32 	%p88, %r184, 0;
	@%p88 bra 	$L__BB1_88;
	bra.uni 	$L__BB1_86;
$L__BB1_88:
	setp.lt.u32 	%p89, %r79, 7;
	mov.b32 	%r411, 0;
	@%p89 bra 	$L__BB1_91;
	mov.b32 	%r409, 0;
$L__BB1_90:
	.pragma "nounroll";
	mad.lo.s32 	%r316, %r409, %r183, %r2;
	mul.wide.s32 	%rd208, %r316, 4;
	add.s64 	%rd209, %rd1, %rd208;
	mov.b32 	%r317, 2147483647;
	st.global.u32 	[%rd209], %r317;
	add.s64 	%rd211, %rd209, %rd226;
	st.global.u32 	[%rd211], %r317;
	add.s64 	%rd212, %rd211, %rd226;
	st.global.u32 	[%rd212], %r317;
	add.s64 	%rd213, %rd212, %rd226;
	st.global.u32 	[%rd213], %r317;
	add.s64 	%rd214, %rd213, %rd226;
	st.global.u32 	[%rd214], %r317;
	add.s64 	%rd215, %rd214, %rd226;
	st.global.u32 	[%rd215], %r317;
	add.s64 	%rd216, %rd215, %rd226;
	st.global.u32 	[%rd216], %r317;
	add.s64 	%rd217, %rd216, %rd226;
	st.global.u32 	[%rd217], %r317;
	add.s32 	%r409, %r409, 8;
	setp.eq.s32 	%p90, %r409, %r88;
	mov.u32 	%r411, %r88;
	@%p90 bra 	$L__BB1_91;
	bra.uni 	$L__BB1_90;
$L__BB1_91:
	setp.eq.s32 	%p91, %r80, 0;
	@%p91 bra 	$L__BB1_86;
	setp.lt.u32 	%p92, %r81, 3;
	@%p92 bra 	$L__BB1_94;
	mad.lo.s32 	%r318, %r411, %r183, %r2;
	mul.wide.s32 	%rd218, %r318, 4;
	add.s64 	%rd219, %rd1, %rd218;
	mov.b32 	%r319, 2147483647;
	st.global.u32 	[%rd219], %r319;
	add.s64 	%rd221, %rd219, %rd226;
	st.global.u32 	[%rd221], %r319;
	add.s64 	%rd222, %rd221, %rd226;
	st.global.u32 	[%rd222], %r319;
	add.s64 	%rd223, %rd222, %rd226;
	st.global.u32 	[%rd223], %r319;
	add.s32 	%r411, %r411, 4;
$L__BB1_94:
	setp.eq.s32 	%p93, %r82, 0;
	@%p93 bra 	$L__BB1_86;
	setp.eq.s32 	%p94, %r83, 0;
	@%p94 bra 	$L__BB1_97;
	mad.lo.s32 	%r320, %r411, %r183, %r2;
	mul.wide.s32 	%rd224, %r320, 4;
	add.s64 	%rd225, %rd1, %rd224;
	mov.b32 	%r321, 2147483647;
	st.global.u32 	[%rd225], %r321;
	add.s64 	%rd227, %rd225, %rd226;
	st.global.u32 	[%rd227], %r321;
	add.s32 	%r411, %r411, 2;
$L__BB1_97:
	setp.eq.s32 	%p95, %r89, 0;
	@%p95 bra 	$L__BB1_86;
	mad.lo.s32 	%r322, %r411, %r183, %r2;
	mul.wide.s32 	%rd228, %r322, 4;
	add.s64 	%rd229, %rd1, %rd228;
	mov.b32 	%r323, 2147483647;
	st.global.u32 	[%rd229], %r323;
	bra.uni 	$L__BB1_86;
$L__BB1_99:
	setp.lt.u32 	%p81, %r79, 7;
	mov.b32 	%r414, 0;
	@%p81 bra 	$L__BB1_102;
	mov.b32 	%r408, 0;
$L__BB1_101:
	.pragma "nounroll";
	mad.lo.s32 	%r306, %r408, %r183, %r2;
	mul.wide.s32 	%rd186, %r306, 4;
	add.s64 	%rd187, %rd1, %rd186;
	mov.b32 	%r307, 2147483647;
	st.global.u32 	[%rd187], %r307;
	add.s64 	%rd189, %rd187, %rd226;
	st.global.u32 	[%rd189], %r307;
	add.s64 	%rd190, %rd189, %rd226;
	st.global.u32 	[%rd190], %r307;
	add.s64 	%rd191, %rd190, %rd226;
	st.global.u32 	[%rd191], %r307;
	add.s64 	%rd192, %rd191, %rd226;
	st.global.u32 	[%rd192], %r307;
	add.s64 	%rd193, %rd192, %rd226;
	st.global.u32 	[%rd193], %r307;
	add.s64 	%rd194, %rd193, %rd226;
	st.global.u32 	[%rd194], %r307;
	add.s64 	%rd195, %rd194, %rd226;
	st.global.u32 	[%rd195], %r307;
	add.s32 	%r408, %r408, 8;
	setp.eq.s32 	%p82, %r408, %r88;
	mov.u32 	%r414, %r88;
	@%p82 bra 	$L__BB1_102;
	bra.uni 	$L__BB1_101;
$L__BB1_102:
	setp.eq.s32 	%p83, %r80, 0;
	@%p83 bra 	$L__BB1_86;
	setp.lt.u32 	%p84, %r81, 3;
	@%p84 bra 	$L__BB1_105;
	mad.lo.s32 	%r308, %r414, %r183, %r2;
	mul.wide.s32 	%rd196, %r308, 4;
	add.s64 	%rd197, %rd1, %rd196;
	mov.b32 	%r309, 2147483647;
	st.global.u32 	[%rd197], %r309;
	add.s64 	%rd199, %rd197, %rd226;
	st.global.u32 	[%rd199], %r309;
	add.s64 	%rd200, %rd199, %rd226;
	st.global.u32 	[%rd200], %r309;
	add.s64 	%rd201, %rd200, %rd226;
	st.global.u32 	[%rd201], %r309;
	add.s32 	%r414, %r414, 4;
$L__BB1_105:
	setp.eq.s32 	%p85, %r82, 0;
	@%p85 bra 	$L__BB1_86;
	setp.eq.s32 	%p86, %r83, 0;
	@%p86 bra 	$L__BB1_108;
	mad.lo.s32 	%r310, %r414, %r183, %r2;
	mul.wide.s32 	%rd202, %r310, 4;
	add.s64 	%rd203, %rd1, %rd202;
	mov.b32 	%r311, 2147483647;
	st.global.u32 	[%rd203], %r311;
	add.s64 	%rd205, %rd203, %rd226;
	st.global.u32 	[%rd205], %r311;
	add.s32 	%r414, %r414, 2;
$L__BB1_108:
	setp.eq.s32 	%p87, %r89, 0;
	@%p87 bra 	$L__BB1_86;
	mad.lo.s32 	%r312, %r414, %r183, %r2;
	mul.wide.s32 	%rd206, %r312, 4;
	add.s64 	%rd207, %rd1, %rd206;
	mov.b32 	%r313, 2147483647;
	st.global.u32 	[%rd207], %r313;
	bra.uni 	$L__BB1_86;
$L__BB1_110:
	.pragma "nounroll";
	add.s32 	%r263, %r406, %r91;
	mad.lo.s32 	%r264, %r263, %r183, %r2;
	mul.wide.s32 	%rd142, %r264, 4;
	add.s64 	%rd143, %rd2, %rd142;
	ld.global.nc.f32 	%f12, [%rd143];
	cvt.f64.f32 	%fd82, %f12;
	add.s32 	%r265, %r406, 1;
	cvt.rn.f64.u32 	%fd83, %r265;
	add.f64 	%fd84, %fd222, %fd82;
	fma.rn.f64 	%fd85, %fd82, %fd83, %fd223;
	add.s64 	%rd145, %rd143, %rd226;
	ld.global.nc.f32 	%f13, [%rd145];
	cvt.f64.f32 	%fd86, %f13;
	add.s32 	%r266, %r406, 2;
	cvt.rn.f64.u32 	%fd87, %r266;
	add.f64 	%fd88, %fd84, %fd86;
	fma.rn.f64 	%fd89, %fd86, %fd87, %fd85;
	add.s64 	%rd146, %rd145, %rd226;
	ld.global.nc.f32 	%f14, [%rd146];
	cvt.f64.f32 	%fd90, %f14;
	add.s32 	%r267, %r406, 3;
	cvt.rn.f64.u32 	%fd91, %r267;
	add.f64 	%fd92, %fd88, %fd90;
	fma.rn.f64 	%fd93, %fd90, %fd91, %fd89;
	add.s64 	%rd147, %rd146, %rd226;
	ld.global.nc.f32 	%f15, [%rd147];
	cvt.f64.f32 	%fd94, %f15;
	add.s32 	%r268, %r406, 4;
	cvt.rn.f64.u32 	%fd95, %r268;
	add.f64 	%fd96, %fd92, %fd94;
	fma.rn.f64 	%fd97, %fd94, %fd95, %fd93;
	add.s64 	%rd148, %rd147, %rd226;
	ld.global.nc.f32 	%f16, [%rd148];
	cvt.f64.f32 	%fd98, %f16;
	add.s32 	%r269, %r406, 5;
	cvt.rn.f64.u32 	%fd99, %r269;
	add.f64 	%fd100, %fd96, %fd98;
	fma.rn.f64 	%fd101, %fd98, %fd99, %fd97;
	add.s64 	%rd149, %rd148, %rd226;
	ld.global.nc.f32 	%f17, [%rd149];
	cvt.f64.f32 	%fd102, %f17;
	add.s32 	%r270, %r406, 6;
	cvt.rn.f64.u32 	%fd103, %r270;
	add.f64 	%fd104, %fd100, %fd102;
	fma.rn.f64 	%fd105, %fd102, %fd103, %fd101;
	add.s64 	%rd150, %rd149, %rd226;
	ld.global.nc.f32 	%f18, [%rd150];
	cvt.f64.f32 	%fd106, %f18;
	add.s32 	%r271, %r406, 7;
	cvt.rn.f64.u32 	%fd107, %r271;
	add.f64 	%fd108, %fd104, %fd106;
	fma.rn.f64 	%fd109, %fd106, %fd107, %fd105;
	add.s64 	%rd151, %rd150, %rd226;
	ld.global.nc.f32 	%f19, [%rd151];
	cvt.f64.f32 	%fd110, %f19;
	add.s32 	%r272, %r406, 8;
	cvt.rn.f64.u32 	%fd111, %r272;
	add.f64 	%fd112, %fd108, %fd110;
	fma.rn.f64 	%fd113, %fd110, %fd111, %fd109;
	add.s64 	%rd152, %rd151, %rd226;
	ld.global.nc.f32 	%f20, [%rd152];
	cvt.f64.f32 	%fd114, %f20;
	add.s32 	%r273, %r406, 9;
	cvt.rn.f64.u32 	%fd115, %r273;
	add.f64 	%fd116, %fd112, %fd114;
	fma.rn.f64 	%fd117, %fd114, %fd115, %fd113;
	add.s64 	%rd153, %rd152, %rd226;
	ld.global.nc.f32 	%f21, [%rd153];
	cvt.f64.f32 	%fd118, %f21;
	add.s32 	%r274, %r406, 10;
	cvt.rn.f64.u32 	%fd119, %r274;
	add.f64 	%fd120, %fd116, %fd118;
	fma.rn.f64 	%fd121, %fd118, %fd119, %fd117;
	add.s64 	%rd154, %rd153, %rd226;
	ld.global.nc.f32 	%f22, [%rd154];
	cvt.f64.f32 	%fd122, %f22;
	add.s32 	%r275, %r406, 11;
	cvt.rn.f64.u32 	%fd123, %r275;
	add.f64 	%fd124, %fd120, %fd122;
	fma.rn.f64 	%fd125, %fd122, %fd123, %fd121;
	add.s64 	%rd155, %rd154, %rd226;
	ld.global.nc.f32 	%f23, [%rd155];
	cvt.f64.f32 	%fd126, %f23;
	add.s32 	%r276, %r406, 12;
	cvt.rn.f64.u32 	%fd127, %r276;
	add.f64 	%fd128, %fd124, %fd126;
	fma.rn.f64 	%fd129, %fd126, %fd127, %fd125;
	add.s64 	%rd156, %rd155, %rd226;
	ld.global.nc.f32 	%f24, [%rd156];
	cvt.f64.f32 	%fd130, %f24;
	add.s32 	%r277, %r406, 13;
	cvt.rn.f64.u32 	%fd131, %r277;
	add.f64 	%fd132, %fd128, %fd130;
	fma.rn.f64 	%fd133, %fd130, %fd131, %fd129;
	add.s64 	%rd157, %rd156, %rd226;
	ld.global.nc.f32 	%f25, [%rd157];
	cvt.f64.f32 	%fd134, %f25;
	add.s32 	%r278, %r406, 14;
	cvt.rn.f64.u32 	%fd135, %r278;
	add.f64 	%fd136, %fd132, %fd134;
	fma.rn.f64 	%fd137, %fd134, %fd135, %fd133;
	add.s64 	%rd158, %rd157, %rd226;
	ld.global.nc.f32 	%f26, [%rd158];
	cvt.f64.f32 	%fd138, %f26;
	add.s32 	%r279, %r406, 15;
	cvt.rn.f64.u32 	%fd139, %r279;
	add.f64 	%fd140, %fd136, %fd138;
	fma.rn.f64 	%fd141, %fd138, %fd139, %fd137;
	add.s64 	%rd159, %rd158, %rd226;
	ld.global.nc.f32 	%f27, [%rd159];
	cvt.f64.f32 	%fd142, %f27;
	add.s32 	%r406, %r406, 16;
	cvt.rn.f64.u32 	%fd143, %r406;
	add.f64 	%fd222, %fd140, %fd142;
	fma.rn.f64 	%fd223, %fd142, %fd143, %fd141;
	setp.eq.s32 	%p69, %r406, %r85;
	mov.u32 	%r417, %r85;
	@%p69 bra 	$L__BB1_111;
	bra.uni 	$L__BB1_110;
$L__BB1_111:
	setp.eq.s32 	%p70, %r84, 0;
	@%p70 bra 	$L__BB1_121;
	setp.lt.u32 	%p71, %r77, 7;
	@%p71 bra 	$L__BB1_114;
	add.s32 	%r280, %r417, %r91;
	mad.lo.s32 	%r281, %r280, %r183, %r2;
	mul.wide.s32 	%rd160, %r281, 4;
	add.s64 	%rd161, %rd2, %rd160;
	ld.global.nc.f32 	%f28, [%rd161];
	cvt.f64.f32 	%fd145, %f28;
	add.s32 	%r282, %r417, 1;
	cvt.rn.f64.u32 	%fd146, %r282;
	add.f64 	%fd147, %fd222, %fd145;
	fma.rn.f64 	%fd148, %fd145, %fd146, %fd223;
	add.s64 	%rd163, %rd161, %rd226;
	ld.global.nc.f32 	%f29, [%rd163];
	cvt.f64.f32 	%fd149, %f29;
	add.s32 	%r283, %r417, 2;
	cvt.rn.f64.u32 	%fd150, %r283;
	add.f64 	%fd151, %fd147, %fd149;
	fma.rn.f64 	%fd152, %fd149, %fd150, %fd148;
	add.s64 	%rd164, %rd163, %rd226;
	ld.global.nc.f32 	%f30, [%rd164];
	cvt.f64.f32 	%fd153, %f30;
	add.s32 	%r284, %r417, 3;
	cvt.rn.f64.u32 	%fd154, %r284;
	add.f64 	%fd155, %fd151, %fd153;
	fma.rn.f64 	%fd156, %fd153, %fd154, %fd152;
	add.s64 	%rd165, %rd164, %rd226;
	ld.global.nc.f32 	%f31, [%rd165];
	cvt.f64.f32 	%fd157, %f31;
	add.s32 	%r285, %r417, 4;
	cvt.rn.f64.u32 	%fd158, %r285;
	add.f64 	%fd159, %fd155, %fd157;
	fma.rn.f64 	%fd160, %fd157, %fd158, %fd156;
	add.s64 	%rd166, %rd165, %rd226;
	ld.global.nc.f32 	%f32, [%rd166];
	cvt.f64.f32 	%fd161, %f32;
	add.s32 	%r286, %r417, 5;
	cvt.rn.f64.u32 	%fd162, %r286;
	add.f64 	%fd163, %fd159, %fd161;
	fma.rn.f64 	%fd164, %fd161, %fd162, %fd160;
	add.s64 	%rd167, %rd166, %rd226;
	ld.global.nc.f32 	%f33, [%rd167];
	cvt.f64.f32 	%fd165, %f33;
	add.s32 	%r287, %r417, 6;
	cvt.rn.f64.u32 	%fd166, %r287;
	add.f64 	%fd167, %fd163, %fd165;
	fma.rn.f64 	%fd168, %fd165, %fd166, %fd164;
	add.s64 	%rd168, %rd167, %rd226;
	ld.global.nc.f32 	%f34, [%rd168];
	cvt.f64.f32 	%fd169, %f34;
	add.s32 	%r288, %r417, 7;
	cvt.rn.f64.u32 	%fd170, %r288;
	add.f64 	%fd171, %fd167, %fd169;
	fma.rn.f64 	%fd172, %fd169, %fd170, %fd168;
	add.s64 	%rd169, %rd168, %rd226;
	ld.global.nc.f32 	%f35, [%rd169];
	cvt.f64.f32 	%fd173, %f35;
	add.s32 	%r417, %r417, 8;
	cvt.rn.f64.u32 	%fd174, %r417;
	add.f64 	%fd222, %fd171, %fd173;
	fma.rn.f64 	%fd223, %fd173, %fd174, %fd172;
$L__BB1_114:
	setp.eq.s32 	%p72, %r86, 0;
	@%p72 bra 	$L__BB1_121;
	setp.lt.u32 	%p73, %r78, 3;
	@%p73 bra 	$L__BB1_117;
	add.s32 	%r289, %r417, %r91;
	mad.lo.s32 	%r290, %r289, %r183, %r2;
	mul.wide.s32 	%rd170, %r290, 4;
	add.s64 	%rd171, %rd2, %rd170;
	ld.global.nc.f32 	%f36, [%rd171];
	cvt.f64.f32 	%fd176, %f36;
	add.s32 	%r291, %r417, 1;
	cvt.rn.f64.u32 	%fd177, %r291;
	add.f64 	%fd178, %fd222, %fd176;
	fma.rn.f64 	%fd179, %fd176, %fd177, %fd223;
	add.s64 	%rd173, %rd171, %rd226;
	ld.global.nc.f32 	%f37, [%rd173];
	cvt.f64.f32 	%fd180, %f37;
	add.s32 	%r292, %r417, 2;
	cvt.rn.f64.u32 	%fd181, %r292;
	add.f64 	%fd182, %fd178, %fd180;
	fma.rn.f64 	%fd183, %fd180, %fd181, %fd179;
	add.s64 	%rd174, %rd173, %rd226;
	ld.global.nc.f32 	%f38, [%rd174];
	cvt.f64.f32 	%fd184, %f38;
	add.s32 	%r293, %r417, 3;
	cvt.rn.f64.u32 	%fd185, %r293;
	add.f64 	%fd186, %fd182, %fd184;
	fma.rn.f64 	%fd187, %fd184, %fd185, %fd183;
	add.s64 	%rd175, %rd174, %rd226;
	ld.global.nc.f32 	%f39, [%rd175];
	cvt.f64.f32 	%fd188, %f39;
	add.s32 	%r417, %r417, 4;
	cvt.rn.f64.u32 	%fd189, %r417;
	add.f64 	%fd222, %fd186, %fd188;
	fma.rn.f64 	%fd223, %fd188, %fd189, %fd187;
$L__BB1_117:
	setp.eq.s32 	%p74, %r87, 0;
	@%p74 bra 	$L__BB1_121;
	setp.eq.s32 	%p75, %r87, 1;
	add.s32 	%r294, %r417, %r91;
	mad.lo.s32 	%r295, %r294, %r183, %r2;
	mul.wide.s32 	%rd176, %r295, 4;
	add.s64 	%rd4, %rd2, %rd176;
	ld.global.nc.f32 	%f40, [%rd4];
	cvt.f64.f32 	%fd190, %f40;
	add.s32 	%r296, %r417, 1;
	cvt.rn.f64.u32 	%fd191, %r296;
	add.f64 	%fd222, %fd222, %fd190;
	fma.rn.f64 	%fd223, %fd190, %fd191, %fd223;
	@%p75 bra 	$L__BB1_121;
	setp.eq.s32 	%p76, %r87, 2;
	add.s64 	%rd6, %rd4, %rd226;
	ld.global.nc.f32 	%f41, [%rd6];
	cvt.f64.f32 	%fd192, %f41;
	add.s32 	%r297, %r417, 2;
	cvt.rn.f64.u32 	%fd193, %r297;
	add.f64 	%fd222, %fd222, %fd192;
	fma.rn.f64 	%fd223, %fd192, %fd193, %fd223;
	@%p76 bra 	$L__BB1_121;
	add.s64 	%rd177, %rd6, %rd226;
	ld.global.nc.f32 	%f42, [%rd177];
	cvt.f64.f32 	%fd194, %f42;
	add.s32 	%r298, %r417, 3;
	cvt.rn.f64.u32 	%fd195, %r298;
	add.f64 	%fd222, %fd222, %fd194;
	fma.rn.f64 	%fd223, %fd194, %fd195, %fd223;
$L__BB1_121:
	setp.lt.s32 	%p77, %r407, %r184;
	@%p77 bra 	$L__BB1_81;
	bra.uni 	$L__BB1_86;
$L__BB1_122:
	and.b32  	%r120, %r407, 7;
	setp.lt.u32 	%p60, %r407, 8;
	mov.b32 	%r419, 0;
	@%p60 bra 	$L__BB1_125;
	and.b32  	%r419, %r407, 2147483640;
	mov.b32 	%r405, 0;
$L__BB1_124:
	.pragma "nounroll";
	mad.lo.s32 	%r252, %r405, %r183, %r2;
	mul.wide.s32 	%rd120, %r252, 4;
	add.s64 	%rd121, %rd1, %rd120;
	mov.b32 	%r253, 2147483647;
	st.global.u32 	[%rd121], %r253;
	add.s64 	%rd123, %rd121, %rd226;
	st.global.u32 	[%rd123], %r253;
	add.s64 	%rd124, %rd123, %rd226;
	st.global.u32 	[%rd124], %r253;
	add.s64 	%rd125, %rd124, %rd226;
	st.global.u32 	[%rd125], %r253;
	add.s64 	%rd126, %rd125, %rd226;
	st.global.u32 	[%rd126], %r253;
	add.s64 	%rd127, %rd126, %rd226;
	st.global.u32 	[%rd127], %r253;
	add.s64 	%rd128, %rd127, %rd226;
	st.global.u32 	[%rd128], %r253;
	add.s64 	%rd129, %rd128, %rd226;
	st.global.u32 	[%rd129], %r253;
	add.s32 	%r405, %r405, 8;
	setp.eq.s32 	%p61, %r405, %r419;
	@%p61 bra 	$L__BB1_125;
	bra.uni 	$L__BB1_124;
$L__BB1_125:
	setp.eq.s32 	%p62, %r120, 0;
	@%p62 bra 	$L__BB1_79;
	and.b32  	%r123, %r407, 3;
	setp.lt.u32 	%p63, %r120, 4;
	@%p63 bra 	$L__BB1_128;
	mad.lo.s32 	%r254, %r419, %r183, %r2;
	mul.wide.s32 	%rd130, %r254, 4;
	add.s64 	%rd131, %rd1, %rd130;
	mov.b32 	%r255, 2147483647;
	st.global.u32 	[%rd131], %r255;
	add.s64 	%rd133, %rd131, %rd226;
	st.global.u32 	[%rd133], %r255;
	add.s64 	%rd134, %rd133, %rd226;
	st.global.u32 	[%rd134], %r255;
	add.s64 	%rd135, %rd134, %rd226;
	st.global.u32 	[%rd135], %r255;
	add.s32 	%r419, %r419, 4;
$L__BB1_128:
	setp.eq.s32 	%p64, %r123, 0;
	@%p64 bra 	$L__BB1_79;
	setp.eq.s32 	%p65, %r123, 1;
	@%p65 bra 	$L__BB1_131;
	mad.lo.s32 	%r256, %r419, %r183, %r2;
	mul.wide.s32 	%rd136, %r256, 4;
	add.s64 	%rd137, %rd1, %rd136;
	mov.b32 	%r257, 2147483647;
	st.global.u32 	[%rd137], %r257;
	add.s64 	%rd139, %rd137, %rd226;
	st.global.u32 	[%rd139], %r257;
	add.s32 	%r419, %r419, 2;
$L__BB1_131:
	and.b32  	%r258, %r407, 1;
	setp.eq.b32 	%p66, %r258, 1;
	not.pred 	%p67, %p66;
	@%p67 bra 	$L__BB1_79;
	mad.lo.s32 	%r259, %r419, %r183, %r2;
	mul.wide.s32 	%rd140, %r259, 4;
	add.s64 	%rd141, %rd1, %rd140;
	mov.b32 	%r260, 2147483647;
	st.global.u32 	[%rd141], %r260;
	bra.uni 	$L__BB1_79;
$L__BB1_133:
	setp.lt.s32 	%p7, %r184, 1;
	@%p7 bra 	$L__BB1_177;
	add.s32 	%r128, %r184, -1;
	and.b32  	%r129, %r184, 7;
	add.s32 	%r130, %r129, -1;
	and.b32  	%r131, %r184, 3;
	add.s32 	%r132, %r131, -1;
	and.b32  	%r133, %r184, 2147483640;
	and.b32  	%r134, %r184, 1;
	mul.wide.s32 	%rd114, %r183, 4;
$L__BB1_135:
	mul.wide.s32 	%rd42, %r2, 4;
	add.s64 	%rd43, %rd3, %rd42;
	ld.global.nc.u32 	%r136, [%rd43];
	setp.le.u32 	%p26, %r184, %r136;
	@%p26 bra 	$L__BB1_144;
	sub.s32 	%r218, %r184, %r136;
	setp.lt.s32 	%p34, %r218, %r185;
	@%p34 bra 	$L__BB1_155;
	add.s32 	%r424, %r3, %r136;
	setp.gt.s32 	%p35, %r424, 0;
	@%p35 bra 	$L__BB1_166;
$L__BB1_138:
	setp.ge.s32 	%p44, %r424, %r184;
	@%p44 bra 	$L__BB1_143;
	mad.lo.s32 	%r230, %r424, %r183, %r2;
	mul.wide.s32 	%rd88, %r230, 4;
	add.s64 	%rd89, %rd2, %rd88;
	ld.global.nc.f32 	%f8, [%rd89];
	cvt.f64.f32 	%fd227, %f8;
	mov.f64 	%fd225, 0d0000000000000000;
	mov.f64 	%fd226, %fd225;
$L__BB1_140:
	add.f64 	%fd71, %fd226, %fd227;
	fma.rn.f64 	%fd72, %fd227, %fd1, %fd225;
	mul.f64 	%fd73, %fd71, %fd6;
	fma.rn.f64 	%fd74, %fd1, %fd72, %fd73;
	mul.f64 	%fd75, %fd74, %fd3;
	mul.f64 	%fd76, %fd5, %fd75;
	fma.rn.f64 	%fd77, %fd71, %fd4, %fd76;
	cvt.rn.f32.f64 	%f9, %fd77;
	mad.lo.s32 	%r141, %r424, %r183, %r2;
	mul.wide.s32 	%rd90, %r141, 4;
	add.s64 	%rd91, %rd1, %rd90;
	st.global.f32 	[%rd91], %f9;
	sub.f64 	%fd225, %fd72, %fd71;
	sub.s32 	%r231, %r424, %r185;
	mad.lo.s32 	%r232, %r183, %r231, %r183;
	add.s32 	%r233, %r232, %r2;
	mul.wide.s32 	%rd92, %r233, 4;
	add.s64 	%rd93, %rd2, %rd92;
	ld.global.nc.f32 	%f10, [%rd93];
	cvt.f64.f32 	%fd78, %f10;
	sub.f64 	%fd226, %fd71, %fd78;
	add.s32 	%r424, %r424, 1;
	setp.ge.s32 	%p45, %r424, %r184;
	@%p45 bra 	$L__BB1_142;
	add.s32 	%r234, %r141, %r183;
	mul.wide.s32 	%rd94, %r234, 4;
	add.s64 	%rd95, %rd2, %rd94;
	ld.global.nc.f32 	%f11, [%rd95];
	cvt.f64.f32 	%fd227, %f11;
$L__BB1_142:
	setp.eq.s32 	%p46, %r424, %r184;
	@%p46 bra 	$L__BB1_143;
	bra.uni 	$L__BB1_140;
$L__BB1_143:
	add.s32 	%r2, %r2, %r1;
	setp.lt.s32 	%p54, %r2, %r183;
	@%p54 bra 	$L__BB1_135;
	bra.uni 	$L__BB1_197;
$L__BB1_144:
	setp.lt.u32 	%p27, %r128, 7;
	mov.b32 	%r428, 0;
	@%p27 bra 	$L__BB1_147;
	mov.b32 	%r426, 0;
$L__BB1_146:
	.pragma "nounroll";
	mad.lo.s32 	%r210, %r426, %r183, %r2;
	mul.wide.s32 	%rd44, %r210, 4;
	add.s64 	%rd45, %rd1, %rd44;
	mov.b32 	%r211, 2147483647;
	st.global.u32 	[%rd45], %r211;
	add.s64 	%rd47, %rd45, %rd114;
	st.global.u32 	[%rd47], %r211;
	add.s64 	%rd48, %rd47, %rd114;
	st.global.u32 	[%rd48], %r211;
	add.s64 	%rd49, %rd48, %rd114;
	st.global.u32 	[%rd49], %r211;
	add.s64 	%rd50, %rd49, %rd114;
	st.global.u32 	[%rd50], %r211;
	add.s64 	%rd51, %rd50, %rd114;
	st.global.u32 	[%rd51], %r211;
	add.s64 	%rd52, %rd51, %rd114;
	st.global.u32 	[%rd52], %r211;
	add.s64 	%rd53, %rd52, %rd114;
	st.global.u32 	[%rd53], %r211;
	add.s32 	%r426, %r426, 8;
	setp.eq.s32 	%p28, %r426, %r133;
	mov.u32 	%r428, %r133;
	@%p28 bra 	$L__BB1_147;
	bra.uni 	$L__BB1_146;
$L__BB1_147:
	setp.eq.s32 	%p29, %r129, 0;
	@%p29 bra 	$L__BB1_143;
	setp.lt.u32 	%p30, %r130, 3;
	@%p30 bra 	$L__BB1_150;
	mad.lo.s32 	%r212, %r428, %r183, %r2;
	mul.wide.s32 	%rd54, %r212, 4;
	add.s64 	%rd55, %rd1, %rd54;
	mov.b32 	%r213, 2147483647;
	st.global.u32 	[%rd55], %r213;
	add.s64 	%rd57, %rd55, %rd114;
	st.global.u32 	[%rd57], %r213;
	add.s64 	%rd58, %rd57, %rd114;
	st.global.u32 	[%rd58], %r213;
	add.s64 	%rd59, %rd58, %rd114;
	st.global.u32 	[%rd59], %r213;
	add.s32 	%r428, %r428, 4;
$L__BB1_150:
	setp.eq.s32 	%p31, %r131, 0;
	@%p31 bra 	$L__BB1_143;
	setp.eq.s32 	%p32, %r132, 0;
	@%p32 bra 	$L__BB1_153;
	mad.lo.s32 	%r214, %r428, %r183, %r2;
	mul.wide.s32 	%rd60, %r214, 4;
	add.s64 	%rd61, %rd1, %rd60;
	mov.b32 	%r215, 2147483647;
	st.global.u32 	[%rd61], %r215;
	add.s64 	%rd63, %rd61, %rd114;
	st.global.u32 	[%rd63], %r215;
	add.s32 	%r428, %r428, 2;
$L__BB1_153:
	setp.eq.s32 	%p33, %r134, 0;
	@%p33 bra 	$L__BB1_143;
	mad.lo.s32 	%r216, %r428, %r183, %r2;
	mul.wide.s32 	%rd64, %r216, 4;
	add.s64 	%rd65, %rd1, %rd64;
	mov.b32 	%r217, 2147483647;
	st.global.u32 	[%rd65], %r217;
	bra.uni 	$L__BB1_143;
$L__BB1_155:
	setp.lt.u32 	%p47, %r128, 7;
	mov.b32 	%r431, 0;
	@%p47 bra 	$L__BB1_158;
	mov.b32 	%r425, 0;
$L__BB1_157:
	.pragma "nounroll";
	mad.lo.s32 	%r237, %r425, %r183, %r2;
	mul.wide.s32 	%rd96, %r237, 4;
	add.s64 	%rd97, %rd1, %rd96;
	mov.b32 	%r238, 2147483647;
	st.global.u32 	[%rd97], %r238;
	add.s64 	%rd99, %rd97, %rd114;
	st.global.u32 	[%rd99], %r238;
	add.s64 	%rd100, %rd99, %rd114;
	st.global.u32 	[%rd100], %r238;
	add.s64 	%rd101, %rd100, %rd114;
	st.global.u32 	[%rd101], %r238;
	add.s64 	%rd102, %rd101, %rd114;
	st.global.u32 	[%rd102], %r238;
	add.s64 	%rd103, %rd102, %rd114;
	st.global.u32 	[%rd103], %r238;
	add.s64 	%rd104, %rd103, %rd114;
	st.global.u32 	[%rd104], %r238;
	add.s64 	%rd105, %rd104, %rd114;
	st.global.u32 	[%rd105], %r238;
	add.s32 	%r425, %r425, 8;
	setp.eq.s32 	%p48, %r425, %r133;
	mov.u32 	%r431, %r133;
	@%p48 bra 	$L__BB1_158;
	bra.uni 	$L__BB1_157;
$L__BB1_158:
	setp.eq.s32 	%p49, %r129, 0;
	@%p49 bra 	$L__BB1_143;
	setp.lt.u32 	%p50, %r130, 3;
	@%p50 bra 	$L__BB1_161;
	mad.lo.s32 	%r239, %r431, %r183, %r2;
	mul.wide.s32 	%rd106, %r239, 4;
	add.s64 	%rd107, %rd1, %rd106;
	mov.b32 	%r240, 2147483647;
	st.global.u32 	[%rd107], %r240;
	add.s64 	%rd109, %rd107, %rd114;
	st.global.u32 	[%rd109], %r240;
	add.s64 	%rd110, %rd109, %rd114;
	st.global.u32 	[%rd110], %r240;
	add.s64 	%rd111, %rd110, %rd114;
	st.global.u32 	[%rd111], %r240;
	add.s32 	%r431, %r431, 4;
$L__BB1_161:
	setp.eq.s32 	%p51, %r131, 0;
	@%p51 bra 	$L__BB1_143;
	setp.eq.s32 	%p52, %r132, 0;
	@%p52 bra 	$L__BB1_164;
	mad.lo.s32 	%r241, %r431, %r183, %r2;
	mul.wide.s32 	%rd112, %r241, 4;
	add.s64 	%rd113, %rd1, %rd112;
	mov.b32 	%r242, 2147483647;
	st.global.u32 	[%rd113], %r242;
	add.s64 	%rd115, %rd113, %rd114;
	st.global.u32 	[%rd115], %r242;
	add.s32 	%r431, %r431, 2;
$L__BB1_164:
	setp.eq.s32 	%p53, %r134, 0;
	@%p53 bra 	$L__BB1_143;
	mad.lo.s32 	%r243, %r431, %r183, %r2;
	mul.wide.s32 	%rd116, %r243, 4;
	add.s64 	%rd117, %rd1, %rd116;
	mov.b32 	%r244, 2147483647;
	st.global.u32 	[%rd117], %r244;
	bra.uni 	$L__BB1_143;
$L__BB1_166:
	and.b32  	%r158, %r424, 7;
	setp.lt.u32 	%p36, %r424, 8;
	mov.b32 	%r433, 0;
	@%p36 bra 	$L__BB1_169;
	and.b32  	%r433, %r424, 2147483640;
	mov.b32 	%r423, 0;
$L__BB1_168:
	.pragma "nounroll";
	mad.lo.s32 	%r221, %r423, %r183, %r2;
	mul.wide.s32 	%rd66, %r221, 4;
	add.s64 	%rd67, %rd1, %rd66;
	mov.b32 	%r222, 2147483647;
	st.global.u32 	[%rd67], %r222;
	add.s64 	%rd69, %rd67, %rd114;
	st.global.u32 	[%rd69], %r222;
	add.s64 	%rd70, %rd69, %rd114;
	st.global.u32 	[%rd70], %r222;
	add.s64 	%rd71, %rd70, %rd114;
	st.global.u32 	[%rd71], %r222;
	add.s64 	%rd72, %rd71, %rd114;
	st.global.u32 	[%rd72], %r222;
	add.s64 	%rd73, %rd72, %rd114;
	st.global.u32 	[%rd73], %r222;
	add.s64 	%rd74, %rd73, %rd114;
	st.global.u32 	[%rd74], %r222;
	add.s64 	%rd75, %rd74, %rd114;
	st.global.u32 	[%rd75], %r222;
	add.s32 	%r423, %r423, 8;
	setp.eq.s32 	%p37, %r423, %r433;
	@%p37 bra 	$L__BB1_169;
	bra.uni 	$L__BB1_168;
$L__BB1_169:
	setp.eq.s32 	%p38, %r158, 0;
	@%p38 bra 	$L__BB1_138;
	and.b32  	%r161, %r424, 3;
	setp.lt.u32 	%p39, %r158, 4;
	@%p39 bra 	$L__BB1_172;
	mad.lo.s32 	%r223, %r433, %r183, %r2;
	mul.wide.s32 	%rd76, %r223, 4;
	add.s64 	%rd77, %rd1, %rd76;
	mov.b32 	%r224, 2147483647;
	st.global.u32 	[%rd77], %r224;
	add.s64 	%rd79, %rd77, %rd114;
	st.global.u32 	[%rd79], %r224;
	add.s64 	%rd80, %rd79, %rd114;
	st.global.u32 	[%rd80], %r224;
	add.s64 	%rd81, %rd80, %rd114;
	st.global.u32 	[%rd81], %r224;
	add.s32 	%r433, %r433, 4;
$L__BB1_172:
	setp.eq.s32 	%p40, %r161, 0;
	@%p40 bra 	$L__BB1_138;
	setp.eq.s32 	%p41, %r161, 1;
	@%p41 bra 	$L__BB1_175;
	mad.lo.s32 	%r225, %r433, %r183, %r2;
	mul.wide.s32 	%rd82, %r225, 4;
	add.s64 	%rd83, %rd1, %rd82;
	mov.b32 	%r226, 2147483647;
	st.global.u32 	[%rd83], %r226;
	add.s64 	%rd85, %rd83, %rd114;
	st.global.u32 	[%rd85], %r226;
	add.s32 	%r433, %r433, 2;
$L__BB1_175:
	and.b32  	%r227, %r424, 1;
	setp.eq.b32 	%p42, %r227, 1;
	not.pred 	%p43, %p42;
	@%p43 bra 	$L__BB1_138;
	mad.lo.s32 	%r228, %r433, %r183, %r2;
	mul.wide.s32 	%rd86, %r228, 4;
	add.s64 	%rd87, %rd1, %rd86;
	mov.b32 	%r229, 2147483647;
	st.global.u32 	[%rd87], %r229;
	bra.uni 	$L__BB1_138;
$L__BB1_177:
	mul.wide.s32 	%rd30, %r183, 4;
$L__BB1_178:
	mul.wide.s32 	%rd10, %r2, 4;
	add.s64 	%rd11, %rd3, %rd10;
	ld.global.nc.u32 	%r190, [%rd11];
	setp.lt.s32 	%p8, %r190, 0;
	setp.le.s32 	%p9, %r184, %r190;
	sub.s32 	%r191, %r184, %r190;
	setp.lt.s32 	%p10, %r191, %r185;
	or.pred  	%p11, %p8, %p10;
	or.pred  	%p12, %p11, %p9;
	@%p12 bra 	$L__BB1_196;
	add.s32 	%r441, %r3, %r190;
	setp.lt.s32 	%p13, %r441, 1;
	@%p13 bra 	$L__BB1_191;
	and.b32  	%r169, %r441, 7;
	setp.lt.u32 	%p14, %r441, 8;
	mov.b32 	%r439, 0;
	@%p14 bra 	$L__BB1_183;
	and.b32  	%r439, %r441, 2147483640;
	mov.b32 	%r437, 0;
$L__BB1_182:
	.pragma "nounroll";
	mad.lo.s32 	%r194, %r437, %r183, %r2;
	mul.wide.s32 	%rd12, %r194, 4;
	add.s64 	%rd13, %rd1, %rd12;
	mov.b32 	%r195, 2147483647;
	st.global.u32 	[%rd13], %r195;
	add.s64 	%rd15, %rd13, %rd30;
	st.global.u32 	[%rd15], %r195;
	add.s64 	%rd16, %rd15, %rd30;
	st.global.u32 	[%rd16], %r195;
	add.s64 	%rd17, %rd16, %rd30;
	st.global.u32 	[%rd17], %r195;
	add.s64 	%rd18, %rd17, %rd30;
	st.global.u32 	[%rd18], %r195;
	add.s64 	%rd19, %rd18, %rd30;
	st.global.u32 	[%rd19], %r195;
	add.s64 	%rd20, %rd19, %rd30;
	st.global.u32 	[%rd20], %r195;
	add.s64 	%rd21, %rd20, %rd30;
	st.global.u32 	[%rd21], %r195;
	add.s32 	%r437, %r437, 8;
	setp.ne.s32 	%p15, %r437, %r439;
	@%p15 bra 	$L__BB1_182;
$L__BB1_183:
	setp.eq.s32 	%p16, %r169, 0;
	@%p16 bra 	$L__BB1_191;
	and.b32  	%r174, %r441, 3;
	setp.lt.u32 	%p17, %r169, 4;
	@%p17 bra 	$L__BB1_186;
	mad.lo.s32 	%r196, %r439, %r183, %r2;
	mul.wide.s32 	%rd22, %r196, 4;
	add.s64 	%rd23, %rd1, %rd22;
	mov.b32 	%r197, 2147483647;
	st.global.u32 	[%rd23], %r197;
	add.s64 	%rd25, %rd23, %rd30;
	st.global.u32 	[%rd25], %r197;
	add.s64 	%rd26, %rd25, %rd30;
	st.global.u32 	[%rd26], %r197;
	add.s64 	%rd27, %rd26, %rd30;
	st.global.u32 	[%rd27], %r197;
	add.s32 	%r439, %r439, 4;
$L__BB1_186:
	setp.eq.s32 	%p18, %r174, 0;
	@%p18 bra 	$L__BB1_191;
	setp.eq.s32 	%p19, %r174, 1;
	@%p19 bra 	$L__BB1_189;
	mad.lo.s32 	%r198, %r439, %r183, %r2;
	mul.wide.s32 	%rd28, %r198, 4;
	add.s64 	%rd29, %rd1, %rd28;
	mov.b32 	%r199, 2147483647;
	st.global.u32 	[%rd29], %r199;
	add.s64 	%rd31, %rd29, %rd30;
	st.global.u32 	[%rd31], %r199;
	add.s32 	%r439, %r439, 2;
$L__BB1_189:
	and.b32  	%r200, %r441, 1;
	setp.eq.b32 	%p20, %r200, 1;
	not.pred 	%p21, %p20;
	@%p21 bra 	$L__BB1_191;
	mad.lo.s32 	%r201, %r439, %r183, %r2;
	mul.wide.s32 	%rd32, %r201, 4;
	add.s64 	%rd33, %rd1, %rd32;
	mov.b32 	%r202, 2147483647;
	st.global.u32 	[%rd33], %r202;
$L__BB1_191:
	setp.ge.s32 	%p22, %r441, %r184;
	@%p22 bra 	$L__BB1_196;
	mad.lo.s32 	%r203, %r441, %r183, %r2;
	mul.wide.s32 	%rd34, %r203, 4;
	add.s64 	%rd35, %rd2, %rd34;
	ld.global.nc.f32 	%f4, [%rd35];
	cvt.f64.f32 	%fd231, %f4;
	mov.f64 	%fd229, 0d0000000000000000;
	mov.f64 	%fd230, %fd229;
$L__BB1_193:
	add.f64 	%fd62, %fd230, %fd231;
	fma.rn.f64 	%fd63, %fd231, %fd1, %fd229;
	mul.f64 	%fd64, %fd62, %fd6;
	fma.rn.f64 	%fd65, %fd1, %fd63, %fd64;
	mul.f64 	%fd66, %fd65, %fd3;
	mul.f64 	%fd67, %fd5, %fd66;
	fma.rn.f64 	%fd68, %fd62, %fd4, %fd67;
	cvt.rn.f32.f64 	%f5, %fd68;
	mad.lo.s32 	%r180, %r441, %r183, %r2;
	mul.wide.s32 	%rd36, %r180, 4;
	add.s64 	%rd37, %rd1, %rd36;
	st.global.f32 	[%rd37], %f5;
	sub.f64 	%fd229, %fd63, %fd62;
	sub.s32 	%r204, %r441, %r185;
	mad.lo.s32 	%r205, %r183, %r204, %r183;
	add.s32 	%r206, %r205, %r2;
	mul.wide.s32 	%rd38, %r206, 4;
	add.s64 	%rd39, %rd2, %rd38;
	ld.global.nc.f32 	%f6, [%rd39];
	cvt.f64.f32 	%fd69, %f6;
	sub.f64 	%fd230, %fd62, %fd69;
	add.s32 	%r441, %r441, 1;
	setp.ge.s32 	%p23, %r441, %r184;
	@%p23 bra 	$L__BB1_195;
	add.s32 	%r207, %r180, %r183;
	mul.wide.s32 	%rd40, %r207, 4;
	add.s64 	%rd41, %rd2, %rd40;
	ld.global.nc.f32 	%f7, [%rd41];
	cvt.f64.f32 	%fd231, %f7;
$L__BB1_195:
	setp.ne.s32 	%p24, %r441, %r184;
	@%p24 bra 	$L__BB1_193;
$L__BB1_196:
	add.s32 	%r2, %r2, %r1;
	setp.lt.s32 	%p25, %r2, %r183;
	@%p25 bra 	$L__BB1_178;
$L__BB1_197:
	ret;

}


// ===== COMPILED SASS (sm_100) =====

	.target	sm_100

	.elftype	@"ET_EXEC"


//--------------------- .note.nv.tkinfo           --------------------------
	.section	.note.nv.tkinfo,"",@"SHT_NOTE"
	.sectionflags	@"SHF_NOTE_NV_TKINFO"
	.tkinfo
        /*0018*/ 	.word	0x00000002
        /*0030*/ 	.string	""
        /*0030*/ 	.string	"ptxas"
        /*0030*/ 	.string	"Cuda compilation tools, release 13.0, V13.0.88"
        /*0030*/ 	.string	"Build cuda_13.0.r13.0/compiler.36424714_0"
        /*0030*/ 	.string	"-arch sm_100 -m 64 "



//--------------------- .note.nv.cuinfo           --------------------------
	.section	.note.nv.cuinfo,"",@"SHT_NOTE"
	.sectionflags	@"SHF_NOTE_NV_CUINFO"
        /*0018*/ 	.short	0x0002
        /*001a*/ 	.short	0x0064
        /*001c*/ 	.short	0x0082
	.zero		2


//--------------------- .nv.info                  --------------------------
	.section	.nv.info,"",@"SHT_CUDA_INFO"
	.align	4


	//----- nvinfo : EIATTR_REGCOUNT
	.align		4
        /*0000*/ 	.byte	0x04, 0x2f
        /*0002*/ 	.short	(.L_1 - .L_0)
	.align		4
.L_0:
        /*0004*/ 	.word	index@(linearreg_intercept_batch_f32)
        /*0008*/ 	.word	0x00000048


	//----- nvinfo : EIATTR_FRAME_SIZE
	.align		4
.L_1:
        /*000c*/ 	.byte	0x04, 0x11
        /*000e*/ 	.short	(.L_3 - .L_2)
	.align		4
.L_2:
        /*0010*/ 	.word	index@(linearreg_intercept_batch_f32)
        /*0014*/ 	.word	0x00000000


	//----- nvinfo : EIATTR_REGCOUNT
	.align		4
.L_3:
        /*0018*/ 	.byte	0x04, 0x2f
        /*001a*/ 	.short	(.L_5 - .L_4)
	.align		4
.L_4:
        /*001c*/ 	.word	index@(linearreg_intercept_many_series_one_param_f32)
        /*0020*/ 	.word	0x00000055


	//----- nvinfo : EIATTR_FRAME_SIZE
	.align		4
.L_5:
        /*0024*/ 	.byte	0x04, 0x11
        /*0026*/ 	.short	(.L_7 - .L_6)
	.align		4
.L_6:
        /*0028*/ 	.word	index@(linearreg_intercept_many_series_one_param_f32)
        /*002c*/ 	.word	0x00000000


	//----- nvinfo : EIATTR_MIN_STACK_SIZE
	.align		4
.L_7:
        /*0030*/ 	.byte	0x04, 0x12
        /*0032*/ 	.short	(.L_9 - .L_8)
	.align		4
.L_8:
        /*0034*/ 	.word	index@(linearreg_intercept_many_series_one_param_f32)
        /*0038*/ 	.word	0x00000000


	//----- nvinfo : EIATTR_MIN_STACK_SIZE
	.align		4
.L_9:
        /*003c*/ 	.byte	0x04, 0x12
        /*003e*/ 	.short	(.L_11 - .L_10)
	.align		4
.L_10:
        /*0040*/ 	.word	index@(linearreg_intercept_batch_f32)
        /*0044*/ 	.word	0x00000000
.L_11:


//--------------------- .nv.compat                --------------------------
	.section	.nv.compat,"",@"SHT_CUDA_COMPAT_INFO"
	.align	4
        /*0000*/ 	.byte	0x02, 0x09, 0x00, 0x00, 0x02, 0x02, 0x01, 0x00, 0x02, 0x05, 0x05, 0x00, 0x03, 0x07, 0x01, 0x01
        /*0010*/ 	.byte	0x02, 0x03, 0x00, 0x00, 0x02, 0x06, 0x01, 0x00, 0x04, 0x0b, 0x08, 0x00, 0x01, 0x00, 0x00, 0x00
        /*0020*/ 	.byte	0x00, 0x00, 0x00, 0x00


//--------------------- .nv.info.linearreg_intercept_many_series_one_param_f32 --------------------------
	.section	.nv.info.linearreg_intercept_many_series_one_param_f32,"",@"SHT_CUDA_INFO"
	.sectionflags	@""
	.align	4


	//----- nvinfo : EIATTR_CUDA_API_VERSION
	.align		4
        /*0000*/ 	.byte	0x04, 0x37
        /*0002*/ 	.short	(.L_13 - .L_12)
.L_12:
        /*0004*/ 	.word	0x00000082


	//----- nvinfo : EIATTR_KPARAM_INFO
	.align		4
.L_13:
        /*0008*/ 	.byte	0x04, 0x17
        /*000a*/ 	.short	(.L_15 - .L_14)
.L_14:
        /*000c*/ 	.word	0x00000000
        /*0010*/ 	.short	0x0008
        /*0012*/ 	.short	0x0028
        /*0014*/ 	.byte	0x00, 0xf5, 0x21, 0x00


	//----- nvinfo : EIATTR_KPARAM_INFO
	.align		4
.L_15:
        /*0018*/ 	.byte	0x04, 0x17
        /*001a*/ 	.short	(.L_17 - .L_16)
.L_16:
        /*001c*/ 	.word	0x00000000
        /*0020*/ 	.short	0x0007
        /*0022*/ 	.short	0x0024
        /*0024*/ 	.byte	0x00, 0xf0, 0x11, 0x00


	//----- nvinfo : EIATTR_KPARAM_INFO
	.align		4
.L_17:
        /*0028*/ 	.byte	0x04, 0x17
        /*002a*/ 	.short	(.L_19 - .L_18)
.L_18:
        /*002c*/ 	.word	0x00000000
        /*0030*/ 	.short	0x0006
        /*0032*/ 	.short	0x0020
        /*0034*/ 	.byte	0x00, 0xf0, 0x11, 0x00


	//----- nvinfo : EIATTR_KPARAM_INFO
	.align		4
.L_19:
        /*0038*/ 	.byte	0x04, 0x17
        /*003a*/ 	.short	(.L_21 - .L_20)
.L_20:
        /*003c*/ 	.word	0x00000000
        /*0040*/ 	.short	0x0005
        /*0042*/ 	.short	0x001c
        /*0044*/ 	.byte	0x00, 0xf0, 0x11, 0x00


	//----- nvinfo : EIATTR_KPARAM_INFO
	.align		4
.L_21:
        /*0048*/ 	.byte	0x04, 0x17
        /*004a*/ 	.short	(.L_23 - .L_22)
.L_22:
        /*004c*/ 	.word	0x00000000
        /*0050*/ 	.short	0x0004
        /*0052*/ 	.short	0x0018
        /*0054*/ 	.byte	0x00, 0xf0, 0x11, 0x00


	//----- nvinfo : EIATTR_KPARAM_INFO
	.align		4
.L_23:
        /*0058*/ 	.byte	0x04, 0x17
        /*005a*/ 	.short	(.L_25 - .L_24)
.L_24:
        /*005c*/ 	.word	0x00000000
        /*0060*/ 	.short	0x0003
        /*0062*/ 	.short	0x0014
        /*0064*/ 	.byte	0x00, 0xf0, 0x11, 0x00


	//----- nvinfo : EIATTR_KPARAM_INFO
	.align		4
.L_25:
        /*0068*/ 	.byte	0x04, 0x17
        /*006a*/ 	.short	(.L_27 - .L_26)
.L_26:
        /*006c*/ 	.word	0x00000000
        /*0070*/ 	.short	0x0002
        /*0072*/ 	.short	0x0010
        /*0074*/ 	.byte	0x00, 0xf0, 0x11, 0x00


	//----- nvinfo : EIATTR_KPARAM_INFO
	.align		4
.L_27:
        /*0078*/ 	.byte	0x04, 0x17
        /*007a*/ 	.short	(.L_29 - .L_28)
.L_28:
        /*007c*/ 	.word	0x00000000
        /*0080*/ 	.short	0x0001
        /*0082*/ 	.short	0x0008
        /*0084*/ 	.byte	0x00, 0xf5, 0x21, 0x00


	//----- nvinfo : EIATTR_KPARAM_INFO
	.align		4
.L_29:
        /*0088*/ 	.byte	0x04, 0x17
        /*008a*/ 	.short	(.L_31 - .L_30)
.L_30:
        /*008c*/ 	.word	0x00000000
        /*0090*/ 	.short	0x0000
        /*0092*/ 	.short	0x0000
        /*0094*/ 	.byte	0x00, 0xf5, 0x21, 0x00


	//----- nvinfo : EIATTR_SPARSE_MMA_MASK
	.align		4
.L_31:
        /*0098*/ 	.byte	0x03, 0x50
        /*009a*/ 	.short	0x0000


	//----- nvinfo : EIATTR_MAXREG_COUNT
	.align		4
        /*009c*/ 	.byte	0x03, 0x1b
        /*009e*/ 	.short	0x0080


	//----- nvinfo : EIATTR_MERCURY_ISA_VERSION
	.align		4
        /*00a0*/ 	.byte	0x03, 0x5f
        /*00a2*/ 	.short	0x0101


	//----- nvinfo : EIATTR_VRC_CTA_INIT_COUNT
	.align		4
        /*00a4*/ 	.byte	0x02, 0x4a
	.zero		1
	.zero		1


	//----- nvinfo : EIATTR_EXIT_INSTR_OFFSETS
	.align		4
        /*00a8*/ 	.byte	0x04, 0x1c
        /*00aa*/ 	.short	(.L_33 - .L_32)


	//   ....[0]....
.L_32:
        /*00ac*/ 	.word	0x00000090


	//   ....[1]....
        /*00b0*/ 	.word	0x00000150


	//   ....[2]....
        /*00b4*/ 	.word	0x00000630


	//   ....[3]....
        /*00b8*/ 	.word	0x00000d30


	//   ....[4]....
        /*00bc*/ 	.word	0x00001d50


	//   ....[5]....
        /*00c0*/ 	.word	0x00003fe0


	//   ....[6]....
        /*00c4*/ 	.word	0x00005170


	//   ....[7]....
        /*00c8*/ 	.word	0x00005a00


	//----- nvinfo : EIATTR_MAX_THREADS
	.align		4
.L_33:
        /*00cc*/ 	.byte	0x04, 0x05
        /*00ce*/ 	.short	(.L_35 - .L_34)
.L_34:
        /*00d0*/ 	.word	0x00000100
        /*00d4*/ 	.word	0x00000001
        /*00d8*/ 	.word	0x00000001


	//----- nvinfo : EIATTR_CRS_STACK_SIZE
	.align		4
.L_35:
        /*00dc*/ 	.byte	0x04, 0x1e
        /*00de*/ 	.short	(.L_37 - .L_36)
.L_36:
        /*00e0*/ 	.word	0x00000000


	//----- nvinfo : EIATTR_CBANK_PARAM_SIZE
	.align		4
.L_37:
        /*00e4*/ 	.byte	0x03, 0x19
        /*00e6*/ 	.short	0x0030


	//----- nvinfo : EIATTR_PARAM_CBANK
	.align		4
        /*00e8*/ 	.byte	0x04, 0x0a
        /*00ea*/ 	.short	(.L_39 - .L_38)
	.align		4
.L_38:
        /*00ec*/ 	.word	index@(.nv.constant0.linearreg_intercept_many_series_one_param_f32)
        /*00f0*/ 	.short	0x0380
        /*00f2*/ 	.short	0x0030


	//----- nvinfo : EIATTR_SW_WAR
	.align		4
.L_39:
        /*00f4*/ 	.byte	0x04, 0x36
        /*00f6*/ 	.short	(.L_41 - .L_40)
.L_40:
        /*00f8*/ 	.word	0x00000008
.L_41:


//--------------------- .nv.info.linearreg_intercept_batch_f32 --------------------------
	.section	.nv.info.linearreg_intercept_batch_f32,"",@"SHT_CUDA_INFO"
	.sectionflags	@""
	.align	4


	//----- nvinfo : EIATTR_CUDA_API_VERSION
	.align		4
        /*0000*/ 	.byte	0x04, 0x37
        /*0002*/ 	.short	(.L_43 - .L_42)
.L_42:
        /*0004*/ 	.word	0x00000082


	//----- nvinfo : EIATTR_KPARAM_INFO
	.align		4
.L_43:
        /*0008*/ 	.byte	0x04, 0x17
        /*000a*/ 	.short	(.L_45 - .L_44)
.L_44:
        /*000c*/ 	.word	0x00000000
        /*0010*/ 	.short	0x0008
        /*0012*/ 	.short	0x0038
        /*0014*/ 	.byte	0x00, 0xf5, 0x21, 0x00


	//----- nvinfo : EIATTR_KPARAM_INFO
	.align		4
.L_45:
        /*0018*/ 	.byte	0x04, 0x17
        /*001a*/ 	.short	(.L_47 - .L_46)
.L_46:
        /*001c*/ 	.word	0x00000000
        /*0020*/ 	.short	0x0007
        /*0022*/ 	.short	0x0030
        /*0024*/ 	.byte	0x00, 0xf0, 0x11, 0x00


	//----- nvinfo : EIATTR_KPARAM_INFO
	.align		4
.L_47:
        /*0028*/ 	.byte	0x04, 0x17
        /*002a*/ 	.short	(.L_49 - .L_48)
.L_48:
        /*002c*/ 	.word	0x00000000
        /*0030*/ 	.short	0x0006
        /*0032*/ 	.short	0x002c
        /*0034*/ 	.byte	0x00, 0xf0, 0x11, 0x00


	//----- nvinfo : EIATTR_KPARAM_INFO
	.align		4
.L_49:
        /*0038*/ 	.byte	0x04, 0x17
        /*003a*/ 	.short	(.L_51 - .L_50)
.L_50:
        /*003c*/ 	.word	0x00000000
        /*0040*/ 	.short	0x0005
        /*0042*/ 	.short	0x0028
        /*0044*/ 	.byte	0x00, 0xf0, 0x11, 0x00


	//----- nvinfo : EIATTR_KPARAM_INFO
	.align		4
.L_51:
        /*0048*/ 	.byte	0x04, 0x17
        /*004a*/ 	.short	(.L_53 - .L_52)
.L_52:
        /*004c*/ 	.word	0x00000000
        /*0050*/ 	.short	0x0004
        /*0052*/ 	.short	0x0020
        /*0054*/ 	.byte	0x00, 0xf5, 0x21, 0x00


	//----- nvinfo : EIATTR_KPARAM_INFO
	.align		4
.L_53:
        /*0058*/ 	.byte	0x04, 0x17
        /*005a*/ 	.short	(.L_55 - .L_54)
.L_54:
        /*005c*/ 	.word	0x00000000
        /*0060*/ 	.short	0x0003
        /*0062*/ 	.short	0x0018
        /*0064*/ 	.byte	0x00, 0xf5, 0x21, 0x00


	//----- nvinfo : EIATTR_KPARAM_INFO
	.align		4
.L_55:
        /*0068*/ 	.byte	0x04, 0x17
        /*006a*/ 	.short	(.L_57 - .L_56)
.L_56:
        /*006c*/ 	.word	0x00000000
        /*0070*/ 	.short	0x0002
        /*0072*/ 	.short	0x0010
        /*0074*/ 	.byte	0x00, 0xf5, 0x21, 0x00


	//----- nvinfo : EIATTR_KPARAM_INFO
	.align		4
.L_57:
        /*0078*/ 	.byte	0x04, 0x17
        /*007a*/ 	.short	(.L_59 - .L_58)
.L_58:
        /*007c*/ 	.word	0x00000000
        /*0080*/ 	.short	0x0001
        /*0082*/ 	.short	0x0008
        /*0084*/ 	.byte	0x00, 0xf5, 0x21, 0x00


	//----- nvinfo : EIATTR_KPARAM_INFO
	.align		4
.L_59:
        /*0088*/ 	.byte	0x04, 0x17
        /*008a*/ 	.short	(.L_61 - .L_60)
.L_60:
        /*008c*/ 	.word	0x00000000
        /*0090*/ 	.short	0x0000
        /*0092*/ 	.short	0x0000
        /*0094*/ 	.byte	0x00, 0xf5, 0x21, 0x00


	//----- nvinfo : EIATTR_SPARSE_MMA_MASK
	.align		4
.L_61:
        /*0098*/ 	.byte	0x03, 0x50
        /*009a*/ 	.short	0x0000


	//----- nvinfo : EIATTR_MAXREG_COUNT
	.align		4
        /*009c*/ 	.byte	0x03, 0x1b
        /*009e*/ 	.short	0x0080


	//----- nvinfo : EIATTR_MERCURY_ISA_VERSION
	.align		4
        /*00a0*/ 	.byte	0x03, 0x5f
        /*00a2*/ 	.short	0x0101


	//----- nvinfo : EIATTR_VRC_CTA_INIT_COUNT
	.align		4
        /*00a4*/ 	.byte	0x02, 0x4a
	.zero		1
	.zero		1


	//----- nvinfo : EIATTR_EXIT_INSTR_OFFSETS
	.align		4
        /*00a8*/ 	.byte	0x04, 0x1c
        /*00aa*/ 	.short	(.L_63 - .L_62)


	//   ....[0]....
.L_62:
        /*00ac*/ 	.word	0x00000090


	//   ....[1]....
        /*00b0*/ 	.word	0x00001750


	//   ....[2]....
        /*00b4*/ 	.word	0x00003800


	//----- nvinfo : EIATTR_MAX_THREADS
	.align		4
.L_63:
        /*00b8*/ 	.byte	0x04, 0x05
        /*00ba*/ 	.short	(.L_65 - .L_64)
.L_64:
        /*00bc*/ 	.word	0x00000100
        /*00c0*/ 	.word	0x00000001
        /*00c4*/ 	.word	0x00000001


	//----- nvinfo : EIATTR_CRS_STACK_SIZE
	.align		4
.L_65:
        /*00c8*/ 	.byte	0x04, 0x1e
        /*00ca*/ 	.short	(.L_67 - .L_66)
.L_66:
        /*00cc*/ 	.word	0x00000000


	//----- nvinfo : EIATTR_CBANK_PARAM_SIZE
	.align		4
.L_67:
        /*00d0*/ 	.byte	0x03, 0x19
        /*00d2*/ 	.short	0x0040


	//----- nvinfo : EIATTR_PARAM_CBANK
	.align		4
        /*00d4*/ 	.byte	0x04, 0x0a
        /*00d6*/ 	.short	(.L_69 - .L_68)
	.align		4
.L_68:
        /*00d8*/ 	.word	index@(.nv.constant0.linearreg_intercept_batch_f32)
        /*00dc*/ 	.short	0x0380
        /*00de*/ 	.short	0x0040


	//----- nvinfo : EIATTR_SW_WAR
	.align		4
.L_69:
        /*00e0*/ 	.byte	0x04, 0x36
        /*00e2*/ 	.short	(.L_71 - .L_70)
.L_70:
        /*00e4*/ 	.word	0x00000008
.L_71:


//--------------------- .nv.callgraph             --------------------------
	.section	.nv.callgraph,"",@"SHT_CUDA_CALLGRAPH"
	.align	4
	.sectionentsize	8
	.align		4
        /*0000*/ 	.word	0x00000000
	.align		4
        /*0004*/ 	.word	0xffffffff
	.align		4
        /*0008*/ 	.word	0x00000000
	.align		4
        /*000c*/ 	.word	0xfffffffe
	.align		4
        /*0010*/ 	.word	0x00000000
	.align		4
        /*0014*/ 	.word	0xfffffffd
	.align		4
        /*0018*/ 	.word	0x00000000
	.align		4
        /*001c*/ 	.word	0xfffffffc


//--------------------- .text.linearreg_intercept_many_series_one_param_f32 --------------------------
	.section	.text.linearreg_intercept_many_series_one_param_f32,"ax",@progbits
	.align	128
        .global         linearreg_intercept_many_series_one_param_f32
        .type           linearreg_intercept_many_series_one_param_f32,@function
        .size           linearreg_intercept_many_series_one_param_f32,(.L_x_173 - linearreg_intercept_many_series_one_param_f32)
        .other          linearreg_intercept_many_series_one_param_f32,@"STO_CUDA_ENTRY STV_DEFAULT"
linearreg_intercept_many_series_one_param_f32:
.text.linearreg_intercept_many_series_one_param_f32:
[----:B------:R-:W-:Y:S01]  /*0000*/  LDC R1, c[0x0][0x37c] ;  /* 0x0000df00ff017b82 */ /* 0x000fe20000000800 */
[----:B------:R-:W0:Y:S01]  /*0010*/  S2R R3, SR_CTAID.X ;  /* 0x0000000000037919 */ /* 0x000e220000002500 */
[----:B------:R-:W0:Y:S01]  /*0020*/  LDCU UR5, c[0x0][0x360] ;  /* 0x00006c00ff0577ac */ /* 0x000e220008000800 */
[----:B------:R-:W0:Y:S01]  /*0030*/  S2R R0, SR_TID.X ;  /* 0x0000000000007919 */ /* 0x000e220000002100 */
[----:B------:R-:W1:Y:S01]  /*0040*/  LDCU UR6, c[0x0][0x390] ;  /* 0x00007200ff0677ac */ /* 0x000e620008000800 */
[----:B------:R-:W2:Y:S01]  /*0050*/  LDCU UR4, c[0x0][0x370] ;  /* 0x00006e00ff0477ac */ /* 0x000ea20008000800 */
[----:B0-----:R-:W-:Y:S01]  /*0060*/  IMAD R3, R3, UR5, R0 ;  /* 0x0000000503037c24 */ /* 0x001fe2000f8e0200 */
[----:B--2---:R-:W-:-:S04]  /*0070*/  UIMAD UR5, UR5, UR4, URZ ;  /* 0x00000004050572a4 */ /* 0x004fc8000f8e02ff */
[----:B-1----:R-:W-:-:S13]  /*0080*/  ISETP.GE.AND P0, PT, R3, UR6, PT ;  /* 0x0000000603007c0c */ /* 0x002fda000bf06270 */
[----:B------:R-:W-:Y:S05]  /*0090*/  @P0 EXIT ;  /* 0x000000000000094d */ /* 0x000fea0003800000 */
[----:B------:R-:W0:Y:S01]  /*00a0*/  LDC R5, c[0x0][0x398] ;  /* 0x0000e600ff057b82 */ /* 0x000e220000000800 */
[----:B------:R-:W1:Y:S01]  /*00b0*/  LDCU UR4, c[0x0][0x39c] ;  /* 0x00007380ff0477ac */ /* 0x000e620008000800 */
[----:B------:R-:W2:Y:S06]  /*00c0*/  LDCU UR8, c[0x0][0x3a4] ;  /* 0x00007480ff0877ac */ /* 0x000eac0008000800 */
[----:B------:R-:W3:Y:S01]  /*00d0*/  LDC R8, c[0x0][0x394] ;  /* 0x0000e500ff087b82 */ /* 0x000ee20000000800 */
[----:B------:R-:W4:Y:S01]  /*00e0*/  LDCU.64 UR6, c[0x0][0x358] ;  /* 0x00006b00ff0677ac */ /* 0x000f220008000a00 */
[----:B-1----:R-:W1:Y:S01]  /*00f0*/  F2F.F64.F32 R22, UR4 ;  /* 0x0000000400167d10 */ /* 0x002e620008201800 */
[----:B0-----:R-:W-:-:S07]  /*0100*/  ISETP.GT.AND P1, PT, R5, RZ, PT ;  /* 0x000000ff0500720c */ /* 0x001fce0003f24270 */
[----:B--2---:R-:W0:Y:S01]  /*0110*/  F2F.F64.F32 R24, UR8 ;  /* 0x0000000800187d10 */ /* 0x004e220008201800 */
[----:B---3--:R-:W-:-:S13]  /*0120*/  ISETP.GT.AND P0, PT, R5, R8, PT ;  /* 0x000000080500720c */ /* 0x008fda0003f04270 */
[----:B-1--4-:R-:W-:Y:S05]  /*0130*/  @!P0 BRA P1, `(.L_x_0) ;  /* 0x0000000400408947 */ /* 0x012fea0000800000 */
[----:B------:R-:W-:-:S13]  /*0140*/  ISETP.GE.AND P0, PT, R8, 0x1, PT ;  /* 0x000000010800780c */ /* 0x000fda0003f06270 */
[----:B------:R-:W-:Y:S05]  /*0150*/  @!P0 EXIT ;  /* 0x000000000000894d */ /* 0x000fea0003800000 */
[C---:B------:R-:W-:Y:S02]  /*0160*/  LOP3.LUT R26, R8.reuse, 0x7, RZ, 0xc0, !PT ;  /* 0x00000007081a7812 */ /* 0x040fe400078ec0ff */
[----:B------:R-:W-:Y:S02]  /*0170*/  IADD3 R0, PT, PT, R8, -0x1, RZ ;  /* 0xffffffff08007810 */ /* 0x000fe40007ffe0ff */
[----:B------:R-:W-:Y:S02]  /*0180*/  IADD3 R2, PT, PT, R26, -0x1, RZ ;  /* 0xffffffff1a027810 */ /* 0x000fe40007ffe0ff */
[----:B------:R-:W-:Y:S02]  /*0190*/  ISETP.GE.U32.AND P0, PT, R0, 0x7, PT ;  /* 0x000000070000780c */ /* 0x000fe40003f06070 */
[----:B------:R-:W-:Y:S02]  /*01a0*/  ISETP.GE.U32.AND P1, PT, R2, 0x3, PT ;  /* 0x000000030200780c */ /* 0x000fe40003f26070 */
[----:B------:R-:W-:-:S02]  /*01b0*/  LOP3.LUT R2, R8, 0x7ffffff8, RZ, 0xc0, !PT ;  /* 0x7ffffff808027812 */ /* 0x000fc400078ec0ff */
[----:B------:R-:W-:Y:S02]  /*01c0*/  LOP3.LUT R0, R8, 0x3, RZ, 0xc0, !PT ;  /* 0x0000000308007812 */ /* 0x000fe400078ec0ff */
[----:B0-----:R-:W-:-:S07]  /*01d0*/  IADD3 R24, PT, PT, -R2, RZ, RZ ;  /* 0x000000ff02187210 */ /* 0x001fce0007ffe1ff */
.L_x_6:
[----:B------:R-:W-:Y:S01]  /*01e0*/  HFMA2 R12, -RZ, RZ, 0, 0 ;  /* 0x00000000ff0c7431 */ /* 0x000fe200000001ff */
[----:B01----:R-:W-:Y:S06]  /*01f0*/  @!P0 BRA `(.L_x_1) ;  /* 0x0000000000688947 */ /* 0x003fec0003800000 */
[----:B------:R-:W0:Y:S01]  /*0200*/  LDC R27, c[0x0][0x390] ;  /* 0x0000e400ff1b7b82 */ /* 0x000e220000000800 */
[----:B------:R-:W-:Y:S01]  /*0210*/  IMAD.MOV.U32 R23, RZ, RZ, R3 ;  /* 0x000000ffff177224 */ /* 0x000fe200078e0003 */
[----:B------:R-:W-:-:S06]  /*0220*/  MOV R22, R24 ;  /* 0x0000001800167202 */ /* 0x000fcc0000000f00 */
[----:B------:R-:W1:Y:S02]  /*0230*/  LDC.64 R20, c[0x0][0x3a8] ;  /* 0x0000ea00ff147b82 */ /* 0x000e640000000a00 */
.L_x_2:
[----:B-12---:R-:W-:Y:S01]  /*0240*/  IMAD.WIDE R4, R23, 0x4, R20 ;  /* 0x0000000417047825 */ /* 0x006fe200078e0214 */
[----:B------:R-:W-:Y:S02]  /*0250*/  MOV R25, 0x7fffffff ;  /* 0x7fffffff00197802 */ /* 0x000fe40000000f00 */
[----:B------:R-:W-:Y:S02]  /*0260*/  IADD3 R22, PT, PT, R22, 0x8, RZ ;  /* 0x0000000816167810 */ /* 0x000fe40007ffe0ff */
[C---:B0-----:R-:W-:Y:S01]  /*0270*/  LEA R23, R27.reuse, R23, 0x3 ;  /* 0x000000171b177211 */ /* 0x041fe200078e18ff */
[----:B------:R-:W-:Y:S01]  /*0280*/  IMAD.WIDE R6, R27, 0x4, R4 ;  /* 0x000000041b067825 */ /* 0x000fe200078e0204 */
[----:B------:R2:W-:Y:S01]  /*0290*/  STG.E desc[UR6][R4.64], R25 ;  /* 0x0000001904007986 */ /* 0x0005e2000c101906 */
[----:B------:R-:W-:-:S03]  /*02a0*/  ISETP.NE.AND P2, PT, R22, RZ, PT ;  /* 0x000000ff1600720c */ /* 0x000fc60003f45270 */
[----:B------:R2:W-:Y:S01]  /*02b0*/  STG.E desc[UR6][R6.64], R25 ;  /* 0x0000001906007986 */ /* 0x0005e2000c101906 */
[----:B------:R-:W-:-:S05]  /*02c0*/  IMAD.WIDE R8, R27, 0x4, R6 ;  /* 0x000000041b087825 */ /* 0x000fca00078e0206 */
        /* <DEDUP_REMOVED lines=11> */
[----:B------:R-:W-:Y:S05]  /*0380*/  @P2 BRA `(.L_x_2) ;  /* 0xfffffffc00ac2947 */ /* 0x000fea000383ffff */
[----:B--2---:R-:W-:-:S07]  /*0390*/  IMAD.MOV.U32 R12, RZ, RZ, R2 ;  /* 0x000000ffff0c7224 */ /* 0x004fce00078e0002 */
.L_x_1:
[----:B------:R-:W-:-:S13]  /*03a0*/  ISETP.NE.AND P2, PT, R26, RZ, PT ;  /* 0x000000ff1a00720c */ /* 0x000fda0003f45270 */
[----:B------:R-:W-:Y:S05]  /*03b0*/  @!P2 BRA `(.L_x_3) ;  /* 0x00000000008ca947 */ /* 0x000fea0003800000 */
[----:B------:R-:W-:Y:S01]  /*03c0*/  ISETP.NE.AND P2, PT, R0, RZ, PT ;  /* 0x000000ff0000720c */ /* 0x000fe20003f45270 */
[----:B------:R-:W-:-:S12]  /*03d0*/  @!P1 BRA `(.L_x_4) ;  /* 0x0000000000349947 */ /* 0x000fd80003800000 */
[----:B------:R-:W0:Y:S01]  /*03e0*/  LDC R11, c[0x0][0x390] ;  /* 0x0000e400ff0b7b82 */ /* 0x000e220000000800 */
[----:B------:R-:W-:-:S07]  /*03f0*/  MOV R13, 0x7fffffff ;  /* 0x7fffffff000d7802 */ /* 0x000fce0000000f00 */
[----:B------:R-:W1:Y:S01]  /*0400*/  LDC.64 R4, c[0x0][0x3a8] ;  /* 0x0000ea00ff047b82 */ /* 0x000e620000000a00 */
[C---:B0-----:R-:W-:Y:S01]  /*0410*/  IMAD R7, R12.reuse, R11, R3 ;  /* 0x0000000b0c077224 */ /* 0x041fe200078e0203 */
[----:B------:R-:W-:-:S03]  /*0420*/  IADD3 R12, PT, PT, R12, 0x4, RZ ;  /* 0x000000040c0c7810 */ /* 0x000fc60007ffe0ff */
[----:B-1----:R-:W-:-:S05]  /*0430*/  IMAD.WIDE R4, R7, 0x4, R4 ;  /* 0x0000000407047825 */ /* 0x002fca00078e0204 */
[----:B------:R0:W-:Y:S01]  /*0440*/  STG.E desc[UR6][R4.64], R13 ;  /* 0x0000000d04007986 */ /* 0x0001e2000c101906 */
[----:B------:R-:W-:-:S05]  /*0450*/  IMAD.WIDE R6, R11, 0x4, R4 ;  /* 0x000000040b067825 */ /* 0x000fca00078e0204 */
[----:B------:R0:W-:Y:S01]  /*0460*/  STG.E desc[UR6][R6.64], R13 ;  /* 0x0000000d06007986 */ /* 0x0001e2000c101906 */
[----:B------:R-:W-:-:S05]  /*0470*/  IMAD.WIDE R8, R11, 0x4, R6 ;  /* 0x000000040b087825 */ /* 0x000fca00078e0206 */
[----:B------:R0:W-:Y:S01]  /*0480*/  STG.E desc[UR6][R8.64], R13 ;  /* 0x0000000d08007986 */ /* 0x0001e2000c101906 */
[----:B------:R-:W-:-:S05]  /*0490*/  IMAD.WIDE R10, R11, 0x4, R8 ;  /* 0x000000040b0a7825 */ /* 0x000fca00078e0208 */
[----:B------:R0:W-:Y:S02]  /*04a0*/  STG.E desc[UR6][R10.64], R13 ;  /* 0x0000000d0a007986 */ /* 0x0001e4000c101906 */
.L_x_4:
[----:B------:R-:W-:Y:S05]  /*04b0*/  @!P2 BRA `(.L_x_3) ;  /* 0x00000000004ca947 */ /* 0x000fea0003800000 */
[----:B0-----:R-:W0:Y:S01]  /*04c0*/  LDC R4, c[0x0][0x394] ;  /* 0x0000e500ff047b82 */ /* 0x001e220000000800 */
[----:B------:R-:W-:Y:S02]  /*04d0*/  ISETP.NE.AND P2, PT, R0, 0x1, PT ;  /* 0x000000010000780c */ /* 0x000fe40003f45270 */
[----:B0-----:R-:W-:-:S13]  /*04e0*/  LOP3.LUT P3, RZ, R4, 0x1, RZ, 0xc0, !PT ;  /* 0x0000000104ff7812 */ /* 0x001fda000786c0ff */
[----:B------:R-:W0:Y:S08]  /*04f0*/  @P3 LDC R10, c[0x0][0x390] ;  /* 0x0000e400ff0a3b82 */ /* 0x000e300000000800 */
[----:B------:R-:W1:Y:S01]  /*0500*/  @P3 LDC.64 R8, c[0x0][0x3a8] ;  /* 0x0000ea00ff083b82 */ /* 0x000e620000000a00 */
[----:B------:R-:W-:Y:S05]  /*0510*/  @!P2 BRA `(.L_x_5) ;  /* 0x000000000024a947 */ /* 0x000fea0003800000 */
[----:B------:R-:W2:Y:S08]  /*0520*/  LDC R7, c[0x0][0x390] ;  /* 0x0000e400ff077b82 */ /* 0x000eb00000000800 */
[----:B------:R-:W3:Y:S01]  /*0530*/  LDC.64 R4, c[0x0][0x3a8] ;  /* 0x0000ea00ff047b82 */ /* 0x000ee20000000a00 */
[C---:B--2---:R-:W-:Y:S01]  /*0540*/  IMAD R11, R12.reuse, R7, R3 ;  /* 0x000000070c0b7224 */ /* 0x044fe200078e0203 */
[----:B------:R-:W-:-:S03]  /*0550*/  IADD3 R12, PT, PT, R12, 0x2, RZ ;  /* 0x000000020c0c7810 */ /* 0x000fc60007ffe0ff */
[----:B---3--:R-:W-:Y:S01]  /*0560*/  IMAD.WIDE R4, R11, 0x4, R4 ;  /* 0x000000040b047825 */ /* 0x008fe200078e0204 */
[----:B------:R-:W-:-:S03]  /*0570*/  MOV R11, 0x7fffffff ;  /* 0x7fffffff000b7802 */ /* 0x000fc60000000f00 */
[----:B------:R-:W-:Y:S02]  /*0580*/  IMAD.WIDE R6, R7, 0x4, R4 ;  /* 0x0000000407067825 */ /* 0x000fe400078e0204 */
[----:B------:R2:W-:Y:S04]  /*0590*/  STG.E desc[UR6][R4.64], R11 ;  /* 0x0000000b04007986 */ /* 0x0005e8000c101906 */
[----:B------:R2:W-:Y:S02]  /*05a0*/  STG.E desc[UR6][R6.64], R11 ;  /* 0x0000000b06007986 */ /* 0x0005e4000c101906 */
.L_x_5:
[----:B0-2---:R-:W-:Y:S02]  /*05b0*/  @P3 IMAD R5, R12, R10, R3 ;  /* 0x0000000a0c053224 */ /* 0x005fe400078e0203 */
[----:B------:R-:W-:Y:S02]  /*05c0*/  @P3 IMAD.MOV.U32 R7, RZ, RZ, 0x7fffffff ;  /* 0x7fffffffff073424 */ /* 0x000fe400078e00ff */
[----:B-1----:R-:W-:-:S05]  /*05d0*/  @P3 IMAD.WIDE R4, R5, 0x4, R8 ;  /* 0x0000000405043825 */ /* 0x002fca00078e0208 */
[----:B------:R1:W-:Y:S02]  /*05e0*/  @P3 STG.E desc[UR6][R4.64], R7 ;  /* 0x0000000704003986 */ /* 0x0003e4000c101906 */
.L_x_3:
[----:B------:R-:W2:Y:S01]  /*05f0*/  LDCU UR4, c[0x0][0x390] ;  /* 0x00007200ff0477ac */ /* 0x000ea20008000800 */
[----:B------:R-:W-:-:S04]  /*0600*/  IADD3 R3, PT, PT, R3, UR5, RZ ;  /* 0x0000000503037c10 */ /* 0x000fc8000fffe0ff */
[----:B--2---:R-:W-:-:S13]  /*0610*/  ISETP.GE.AND P2, PT, R3, UR4, PT ;  /* 0x0000000403007c0c */ /* 0x004fda000bf46270 */
[----:B------:R-:W-:Y:S05]  /*0620*/  @!P2 BRA `(.L_x_6) ;  /* 0xfffffff800eca947 */ /* 0x000fea000383ffff */
[----:B------:R-:W-:Y:S05]  /*0630*/  EXIT ;  /* 0x000000000000794d */ /* 0x000fea0003800000 */
.L_x_0:
[C---:B------:R-:W-:Y:S02]  /*0640*/  ISETP.NE.AND P0, PT, R5.reuse, 0x1, PT ;  /* 0x000000010500780c */ /* 0x040fe40003f05270 */
[----:B------:R-:W-:-:S11]  /*0650*/  IADD3 R0, PT, PT, R5, -0x1, RZ ;  /* 0xffffffff05007810 */ /* 0x000fd60007ffe0ff */
[----:B------:R-:W-:Y:S05]  /*0660*/  @P0 BRA `(.L_x_7) ;  /* 0x0000001400bc0947 */ /* 0x000fea0003800000 */
[----:B------:R-:W-:Y:S01]  /*0670*/  ISETP.GT.AND P0, PT, R8, RZ, PT ;  /* 0x000000ff0800720c */ /* 0x000fe20003f04270 */
[----:B------:R-:W1:-:S12]  /*0680*/  LDCU UR4, c[0x0][0x390] ;  /* 0x00007200ff0477ac */ /* 0x000e580008000800 */
[----:B------:R-:W-:Y:S05]  /*0690*/  @P0 BRA `(.L_x_8) ;  /* 0x0000000400a80947 */ /* 0x000fea0003800000 */
.L_x_21:
[----:B--2-4-:R-:W2:Y:S08]  /*06a0*/  LDC.64 R4, c[0x0][0x388] ;  /* 0x0000e200ff047b82 */ /* 0x014eb00000000a00 */
[----:B---3--:R-:W3:Y:S01]  /*06b0*/  LDC R29, c[0x0][0x394] ;  /* 0x0000e500ff1d7b82 */ /* 0x008ee20000000800 */
[----:B--2---:R-:W-:-:S05]  /*06c0*/  IMAD.WIDE R4, R3, 0x4, R4 ;  /* 0x0000000403047825 */ /* 0x004fca00078e0204 */
[----:B0-----:R-:W3:Y:S01]  /*06d0*/  LDG.E.CONSTANT R25, desc[UR6][R4.64] ;  /* 0x0000000604197981 */ /* 0x001ee2000c1e9900 */
[----:B------:R-:W-:Y:S01]  /*06e0*/  BSSY.RECONVERGENT B1, `(.L_x_9) ;  /* 0x0000060000017945 */ /* 0x000fe20003800200 */
[----:B---3--:R-:W-:-:S04]  /*06f0*/  ISETP.GE.AND P0, PT, R25, R29, PT ;  /* 0x0000001d1900720c */ /* 0x008fc80003f06270 */
[----:B------:R-:W-:-:S13]  /*0700*/  ISETP.LT.OR P0, PT, R25, RZ, P0 ;  /* 0x000000ff1900720c */ /* 0x000fda0000701670 */
[----:B------:R-:W-:Y:S05]  /*0710*/  @P0 BRA `(.L_x_10) ;  /* 0x0000000400700947 */ /* 0x000fea0003800000 */
[----:B------:R-:W-:Y:S01]  /*0720*/  IADD3 R2, PT, PT, R25, R0, RZ ;  /* 0x0000000019027210 */ /* 0x000fe20007ffe0ff */
[----:B------:R-:W-:Y:S03]  /*0730*/  BSSY.RECONVERGENT B0, `(.L_x_11) ;  /* 0x000004e000007945 */ /* 0x000fe60003800200 */
[----:B------:R-:W-:-:S13]  /*0740*/  ISETP.GT.AND P0, PT, R2, RZ, PT ;  /* 0x000000ff0200720c */ /* 0x000fda0003f04270 */
[----:B------:R-:W-:Y:S05]  /*0750*/  @!P0 BRA `(.L_x_12) ;  /* 0x00000004002c8947 */ /* 0x000fea0003800000 */
[C---:B------:R-:W-:Y:S01]  /*0760*/  IADD3 R4, PT, PT, R25.reuse, -0x1, RZ ;  /* 0xffffffff19047810 */ /* 0x040fe20007ffe0ff */
[----:B------:R-:W-:Y:S01]  /*0770*/  BSSY.RECONVERGENT B2, `(.L_x_13) ;  /* 0x000001f000027945 */ /* 0x000fe20003800200 */
[----:B------:R-:W-:Y:S01]  /*0780*/  LOP3.LUT R27, R25, 0x7, RZ, 0xc0, !PT ;  /* 0x00000007191b7812 */ /* 0x000fe200078ec0ff */
[----:B------:R-:W-:Y:S01]  /*0790*/  IMAD.MOV.U32 R22, RZ, RZ, RZ ;  /* 0x000000ffff167224 */ /* 0x000fe200078e00ff */
[----:B------:R-:W-:Y:S02]  /*07a0*/  ISETP.GE.U32.AND P0, PT, R4, 0x7, PT ;  /* 0x000000070400780c */ /* 0x000fe40003f06070 */
[----:B------:R-:W-:-:S11]  /*07b0*/  ISETP.NE.AND P1, PT, R27, RZ, PT ;  /* 0x000000ff1b00720c */ /* 0x000fd60003f25270 */
[----:B------:R-:W-:Y:S05]  /*07c0*/  @!P0 BRA `(.L_x_14) ;  /* 0x0000000000648947 */ /* 0x000fea0003800000 */
[----:B------:R-:W0:Y:S01]  /*07d0*/  LDC R31, c[0x0][0x390] ;  /* 0x0000e400ff1f7b82 */ /* 0x000e220000000800 */
[----:B------:R-:W-:Y:S01]  /*07e0*/  HFMA2 R23, -RZ, RZ, 0, 0 ;  /* 0x00000000ff177431 */ /* 0x000fe200000001ff */
[----:B------:R-:W-:-:S06]  /*07f0*/  IADD3 R22, PT, PT, R2, -R27, RZ ;  /* 0x8000001b02167210 */ /* 0x000fcc0007ffe0ff */
[----:B------:R-:W2:Y:S02]  /*0800*/  LDC.64 R20, c[0x0][0x3a8] ;  /* 0x0000ea00ff147b82 */ /* 0x000ea40000000a00 */
.L_x_15:
[C---:B0--3--:R-:W-:Y:S01]  /*0810*/  IMAD R5, R23.reuse, R31, R3 ;  /* 0x0000001f17057224 */ /* 0x049fe200078e0203 */
[----:B------:R-:W-:Y:S02]  /*0820*/  MOV R33, 0x7fffffff ;  /* 0x7fffffff00217802 */ /* 0x000fe40000000f00 */
[----:B------:R-:W-:Y:S01]  /*0830*/  IADD3 R23, PT, PT, R23, 0x8, RZ ;  /* 0x0000000817177810 */ /* 0x000fe20007ffe0ff */
[----:B--2---:R-:W-:-:S03]  /*0840*/  IMAD.WIDE R4, R5, 0x4, R20 ;  /* 0x0000000405047825 */ /* 0x004fc600078e0214 */
[----:B------:R-:W-:Y:S02]  /*0850*/  ISETP.NE.AND P0, PT, R23, R22, PT ;  /* 0x000000161700720c */ /* 0x000fe40003f05270 */
        /* <DEDUP_REMOVED lines=16> */
.L_x_14:
[----:B-1----:R-:W-:Y:S05]  /*0960*/  BSYNC.RECONVERGENT B2 ;  /* 0x0000000000027941 */ /* 0x002fea0003800200 */
.L_x_13:
[----:B------:R-:W-:Y:S05]  /*0970*/  @!P1 BRA `(.L_x_12) ;  /* 0x0000000000a49947 */ /* 0x000fea0003800000 */
[----:B------:R-:W-:Y:S01]  /*0980*/  ISETP.GE.U32.AND P0, PT, R27, 0x4, PT ;  /* 0x000000041b00780c */ /* 0x000fe20003f06070 */
[----:B------:R-:W-:Y:S01]  /*0990*/  BSSY.RECONVERGENT B2, `(.L_x_16) ;  /* 0x0000011000027945 */ /* 0x000fe20003800200 */
[----:B---3--:R-:W-:-:S04]  /*09a0*/  LOP3.LUT R12, R25, 0x3, RZ, 0xc0, !PT ;  /* 0x00000003190c7812 */ /* 0x008fc800078ec0ff */
[----:B------:R-:W-:-:S07]  /*09b0*/  ISETP.NE.AND P1, PT, R12, RZ, PT ;  /* 0x000000ff0c00720c */ /* 0x000fce0003f25270 */
[----:B------:R-:W-:Y:S06]  /*09c0*/  @!P0 BRA `(.L_x_17) ;  /* 0x0000000000348947 */ /* 0x000fec0003800000 */
[----:B------:R-:W0:Y:S01]  /*09d0*/  LDC R11, c[0x0][0x390] ;  /* 0x0000e400ff0b7b82 */ /* 0x000e220000000800 */
[----:B------:R-:W-:-:S07]  /*09e0*/  IMAD.MOV.U32 R13, RZ, RZ, 0x7fffffff ;  /* 0x7fffffffff0d7424 */ /* 0x000fce00078e00ff */
        /* <DEDUP_REMOVED lines=11> */
.L_x_17:
[----:B------:R-:W-:Y:S05]  /*0aa0*/  BSYNC.RECONVERGENT B2 ;  /* 0x0000000000027941 */ /* 0x000fea0003800200 */
.L_x_16:
[----:B------:R-:W-:Y:S05]  /*0ab0*/  @!P1 BRA `(.L_x_12) ;  /* 0x0000000000549947 */ /* 0x000fea0003800000 */
[----:B0-----:R-:W-:Y:S01]  /*0ac0*/  LOP3.LUT R4, R25, 0x1, RZ, 0xc0, !PT ;  /* 0x0000000119047812 */ /* 0x001fe200078ec0ff */
[----:B------:R-:W-:Y:S01]  /*0ad0*/  BSSY.RECONVERGENT B2, `(.L_x_18) ;  /* 0x000000f000027945 */ /* 0x000fe20003800200 */
[----:B------:R-:W-:Y:S02]  /*0ae0*/  ISETP.NE.AND P0, PT, R12, 0x1, PT ;  /* 0x000000010c00780c */ /* 0x000fe40003f05270 */
[----:B------:R-:W-:-:S13]  /*0af0*/  ISETP.NE.U32.AND P1, PT, R4, 0x1, PT ;  /* 0x000000010400780c */ /* 0x000fda0003f25070 */
[----:B------:R-:W0:Y:S08]  /*0b00*/  @!P1 LDC R10, c[0x0][0x390] ;  /* 0x0000e400ff0a9b82 */ /* 0x000e300000000800 */
[----:B------:R-:W1:Y:S01]  /*0b10*/  @!P1 LDC.64 R8, c[0x0][0x3a8] ;  /* 0x0000ea00ff089b82 */ /* 0x000e620000000a00 */
        /* <DEDUP_REMOVED lines=10> */
.L_x_19:
[----:B------:R-:W-:Y:S05]  /*0bc0*/  BSYNC.RECONVERGENT B2 ;  /* 0x0000000000027941 */ /* 0x000fea0003800200 */
.L_x_18:
[----:B0-2---:R-:W-:Y:S01]  /*0bd0*/  @!P1 IMAD R5, R22, R10, R3 ;  /* 0x0000000a16059224 */ /* 0x005fe200078e0203 */
[----:B------:R-:W-:-:S03]  /*0be0*/  @!P1 MOV R7, 0x7fffffff ;  /* 0x7fffffff00079802 */ /* 0x000fc60000000f00 */
[----:B-1----:R-:W-:-:S05]  /*0bf0*/  @!P1 IMAD.WIDE R4, R5, 0x4, R8 ;  /* 0x0000000405049825 */ /* 0x002fca00078e0208 */
[----:B------:R2:W-:Y:S02]  /*0c00*/  @!P1 STG.E desc[UR6][R4.64], R7 ;  /* 0x0000000704009986 */ /* 0x0005e4000c101906 */
.L_x_12:
[----:B-1----:R-:W-:Y:S05]  /*0c10*/  BSYNC.RECONVERGENT B0 ;  /* 0x0000000000007941 */ /* 0x002fea0003800200 */
.L_x_11:
[----:B0--3--:R-:W0:Y:S01]  /*0c20*/  LDC.64 R10, c[0x0][0x3a8] ;  /* 0x0000ea00ff0a7b82 */ /* 0x009e220000000a00 */
[----:B------:R-:W-:-:S07]  /*0c30*/  ISETP.GE.AND P0, PT, R2, R29, PT ;  /* 0x0000001d0200720c */ /* 0x000fce0003f06270 */
[----:B------:R-:W3:Y:S06]  /*0c40*/  LDC.64 R8, c[0x0][0x380] ;  /* 0x0000e000ff087b82 */ /* 0x000eec0000000a00 */
[----:B------:R-:W-:Y:S05]  /*0c50*/  @P0 BRA `(.L_x_10) ;  /* 0x0000000000200947 */ /* 0x000fea0003800000 */
.L_x_20:
[----:B--2-4-:R-:W-:-:S04]  /*0c60*/  IMAD R7, R2, UR4, R3 ;  /* 0x0000000402077c24 */ /* 0x014fc8000f8e0203 */
[----:B---3--:R-:W-:-:S06]  /*0c70*/  IMAD.WIDE R4, R7, 0x4, R8 ;  /* 0x0000000407047825 */ /* 0x008fcc00078e0208 */
[----:B------:R-:W2:Y:S01]  /*0c80*/  LDG.E.CONSTANT R5, desc[UR6][R4.64] ;  /* 0x0000000604057981 */ /* 0x000ea2000c1e9900 */
[----:B0-----:R-:W-:-:S04]  /*0c90*/  IMAD.WIDE R6, R7, 0x4, R10 ;  /* 0x0000000407067825 */ /* 0x001fc800078e020a */
[----:B------:R-:W-:-:S05]  /*0ca0*/  VIADD R2, R2, 0x1 ;  /* 0x0000000102027836 */ /* 0x000fca0000000000 */
[----:B------:R-:W-:Y:S01]  /*0cb0*/  ISETP.NE.AND P0, PT, R2, R29, PT ;  /* 0x0000001d0200720c */ /* 0x000fe20003f05270 */
[----:B--2---:R4:W-:-:S12]  /*0cc0*/  STG.E desc[UR6][R6.64], R5 ;  /* 0x0000000506007986 */ /* 0x0049d8000c101906 */
[----:B------:R-:W-:Y:S05]  /*0cd0*/  @P0 BRA `(.L_x_20) ;  /* 0xfffffffc00e00947 */ /* 0x000fea000383ffff */
.L_x_10:
[----:B-1----:R-:W-:Y:S05]  /*0ce0*/  BSYNC.RECONVERGENT B1 ;  /* 0x0000000000017941 */ /* 0x002fea0003800200 */
.L_x_9:
[----:B------:R-:W1:Y:S01]  /*0cf0*/  LDCU UR8, c[0x0][0x390] ;  /* 0x00007200ff0877ac */ /* 0x000e620008000800 */
[----:B------:R-:W-:-:S04]  /*0d00*/  IADD3 R3, PT, PT, R3, UR5, RZ ;  /* 0x0000000503037c10 */ /* 0x000fc8000fffe0ff */
[----:B-1----:R-:W-:-:S13]  /*0d10*/  ISETP.GE.AND P0, PT, R3, UR8, PT ;  /* 0x0000000803007c0c */ /* 0x002fda000bf06270 */
[----:B------:R-:W-:Y:S05]  /*0d20*/  @!P0 BRA `(.L_x_21) ;  /* 0xfffffff8005c8947 */ /* 0x000fea000383ffff */
[----:B------:R-:W-:Y:S05]  /*0d30*/  EXIT ;  /* 0x000000000000794d */ /* 0x000fea0003800000 */
.L_x_8:
[C---:B------:R-:W-:Y:S02]  /*0d40*/  LOP3.LUT R22, R8.reuse, 0x7, RZ, 0xc0, !PT ;  /* 0x0000000708167812 */ /* 0x040fe400078ec0ff */
[C---:B------:R-:W-:Y:S02]  /*0d50*/  LOP3.LUT R23, R8.reuse, 0x3, RZ, 0xc0, !PT ;  /* 0x0000000308177812 */ /* 0x040fe400078ec0ff */
[C---:B------:R-:W-:Y:S02]  /*0d60*/  IADD3 R5, PT, PT, R8.reuse, -0x1, RZ ;  /* 0xffffffff08057810 */ /* 0x040fe40007ffe0ff */
[C---:B------:R-:W-:Y:S02]  /*0d70*/  LOP3.LUT R2, R8.reuse, 0x7ffffff8, RZ, 0xc0, !PT ;  /* 0x7ffffff808027812 */ /* 0x040fe400078ec0ff */
[----:B------:R-:W-:Y:S02]  /*0d80*/  LOP3.LUT R4, R8, 0x1, RZ, 0xc0, !PT ;  /* 0x0000000108047812 */ /* 0x000fe400078ec0ff */
[----:B0-----:R-:W-:-:S02]  /*0d90*/  IADD3 R24, PT, PT, R22, -0x1, RZ ;  /* 0xffffffff16187810 */ /* 0x001fc40007ffe0ff */
[----:B------:R-:W-:-:S07]  /*0da0*/  IADD3 R25, PT, PT, R23, -0x1, RZ ;  /* 0xffffffff17197810 */ /* 0x000fce0007ffe0ff */
.L_x_46:
[----:B0-234-:R-:W0:Y:S08]  /*0db0*/  LDC.64 R6, c[0x0][0x388] ;  /* 0x0000e200ff067b82 */ /* 0x01de300000000a00 */
[----:B------:R-:W2:Y:S01]  /*0dc0*/  LDC R35, c[0x0][0x394] ;  /* 0x0000e500ff237b82 */ /* 0x000ea20000000800 */
[----:B0-----:R-:W-:-:S05]  /*0dd0*/  IMAD.WIDE R6, R3, 0x4, R6 ;  /* 0x0000000403067825 */ /* 0x001fca00078e0206 */
[----:B------:R-:W2:Y:S01]  /*0de0*/  LDG.E.CONSTANT R31, desc[UR6][R6.64] ;  /* 0x00000006061f7981 */ /* 0x000ea2000c1e9900 */
[----:B------:R-:W-:Y:S01]  /*0df0*/  BSSY.RECONVERGENT B1, `(.L_x_22) ;  /* 0x00000f1000017945 */ /* 0x000fe20003800200 */
[----:B--2---:R-:W-:-:S13]  /*0e00*/  ISETP.GE.U32.AND P0, PT, R31, R35, PT ;  /* 0x000000231f00720c */ /* 0x004fda0003f06070 */
[----:B------:R-:W-:Y:S05]  /*0e10*/  @P0 BRA `(.L_x_23) ;  /* 0x0000000800b40947 */ /* 0x000fea0003800000 */
[----:B------:R-:W-:-:S13]  /*0e20*/  ISETP.GE.AND P0, PT, R31, R35, PT ;  /* 0x000000231f00720c */ /* 0x000fda0003f06270 */
[----:B------:R-:W-:Y:S05]  /*0e30*/  @P0 BRA `(.L_x_24) ;  /* 0x0000000400a00947 */ /* 0x000fea0003800000 */
[----:B------:R-:W-:Y:S01]  /*0e40*/  IMAD.IADD R30, R31, 0x1, R0 ;  /* 0x000000011f1e7824 */ /* 0x000fe200078e0200 */
[----:B------:R-:W-:Y:S04]  /*0e50*/  BSSY.RECONVERGENT B0, `(.L_x_25) ;  /* 0x000004e000007945 */ /* 0x000fe80003800200 */
[----:B------:R-:W-:-:S13]  /*0e60*/  ISETP.GT.AND P0, PT, R30, RZ, PT ;  /* 0x000000ff1e00720c */ /* 0x000fda0003f04270 */
[----:B------:R-:W-:Y:S05]  /*0e70*/  @!P0 BRA `(.L_x_26) ;  /* 0x00000004002c8947 */ /* 0x000fea0003800000 */
[C---:B------:R-:W-:Y:S01]  /*0e80*/  IADD3 R6, PT, PT, R31.reuse, -0x1, RZ ;  /* 0xffffffff1f067810 */ /* 0x040fe20007ffe0ff */
[----:B------:R-:W-:Y:S01]  /*0e90*/  BSSY.RECONVERGENT B2, `(.L_x_27) ;  /* 0x000001f000027945 */ /* 0x000fe20003800200 */
[----:B------:R-:W-:Y:S01]  /*0ea0*/  LOP3.LUT R33, R31, 0x7, RZ, 0xc0, !PT ;  /* 0x000000071f217812 */ /* 0x000fe200078ec0ff */
[----:B------:R-:W-:Y:S01]  /*0eb0*/  HFMA2 R28, -RZ, RZ, 0, 0 ;  /* 0x00000000ff1c7431 */ /* 0x000fe200000001ff */
[----:B------:R-:W-:Y:S02]  /*0ec0*/  ISETP.GE.U32.AND P0, PT, R6, 0x7, PT ;  /* 0x000000070600780c */ /* 0x000fe40003f06070 */
[----:B------:R-:W-:-:S11]  /*0ed0*/  ISETP.NE.AND P1, PT, R33, RZ, PT ;  /* 0x000000ff2100720c */ /* 0x000fd60003f25270 */
[----:B------:R-:W-:Y:S05]  /*0ee0*/  @!P0 BRA `(.L_x_28) ;  /* 0x0000000000648947 */ /* 0x000fea0003800000 */
[----:B------:R-:W0:Y:S01]  /*0ef0*/  LDC R37, c[0x0][0x390] ;  /* 0x0000e400ff257b82 */ /* 0x000e220000000800 */
[----:B------:R-:W-:Y:S02]  /*0f00*/  IADD3 R28, PT, PT, R30, -R33, RZ ;  /* 0x800000211e1c7210 */ /* 0x000fe40007ffe0ff */
[----:B------:R-:W-:-:S05]  /*0f10*/  MOV R29, RZ ;  /* 0x000000ff001d7202 */ /* 0x000fca0000000f00 */
[----:B------:R-:W2:Y:S02]  /*0f20*/  LDC.64 R26, c[0x0][0x3a8] ;  /* 0x0000ea00ff1a7b82 */ /* 0x000ea40000000a00 */
.L_x_29:
[C---:B0--3--:R-:W-:Y:S01]  /*0f30*/  IMAD R7, R29.reuse, R37, R3 ;  /* 0x000000251d077224 */ /* 0x049fe200078e0203 */
[----:B------:R-:W-:Y:S01]  /*0f40*/  IADD3 R29, PT, PT, R29, 0x8, RZ ;  /* 0x000000081d1d7810 */ /* 0x000fe20007ffe0ff */
[----:B------:R-:W-:Y:S02]  /*0f50*/  IMAD.MOV.U32 R39, RZ, RZ, 0x7fffffff ;  /* 0x7fffffffff277424 */ /* 0x000fe400078e00ff */
[----:B--2---:R-:W-:Y:S01]  /*0f60*/  IMAD.WIDE R6, R7, 0x4, R26 ;  /* 0x0000000407067825 */ /* 0x004fe200078e021a */
[----:B------:R-:W-:-:S04]  /*0f70*/  ISETP.NE.AND P0, PT, R29, R28, PT ;  /* 0x0000001c1d00720c */ /* 0x000fc80003f05270 */
        /* <DEDUP_REMOVED lines=16> */
.L_x_28:
[----:B-1----:R-:W-:Y:S05]  /*1080*/  BSYNC.RECONVERGENT B2 ;  /* 0x0000000000027941 */ /* 0x002fea0003800200 */
.L_x_27:
[----:B------:R-:W-:Y:S05]  /*1090*/  @!P1 BRA `(.L_x_26) ;  /* 0x0000000000a49947 */ /* 0x000fea0003800000 */
[----:B------:R-:W-:Y:S01]  /*10a0*/  ISETP.GE.U32.AND P0, PT, R33, 0x4, PT ;  /* 0x000000042100780c */ /* 0x000fe20003f06070 */
[----:B------:R-:W-:Y:S01]  /*10b0*/  BSSY.RECONVERGENT B2, `(.L_x_30) ;  /* 0x0000011000027945 */ /* 0x000fe20003800200 */
[----:B---3--:R-:W-:-:S04]  /*10c0*/  LOP3.LUT R14, R31, 0x3, RZ, 0xc0, !PT ;  /* 0x000000031f0e7812 */ /* 0x008fc800078ec0ff */
[----:B------:R-:W-:-:S07]  /*10d0*/  ISETP.NE.AND P1, PT, R14, RZ, PT ;  /* 0x000000ff0e00720c */ /* 0x000fce0003f25270 */
[----:B------:R-:W-:Y:S06]  /*10e0*/  @!P0 BRA `(.L_x_31) ;  /* 0x0000000000348947 */ /* 0x000fec0003800000 */
        /* <DEDUP_REMOVED lines=13> */
.L_x_31:
[----:B------:R-:W-:Y:S05]  /*11c0*/  BSYNC.RECONVERGENT B2 ;  /* 0x0000000000027941 */ /* 0x000fea0003800200 */
.L_x_30:
        /* <DEDUP_REMOVED lines=10> */
[C---:B--2---:R-:W-:Y:S02]  /*1270*/  IMAD R13, R28.reuse, R9, R3 ;  /* 0x000000091c0d7224 */ /* 0x044fe400078e0203 */
[----:B------:R-:W-:-:S02]  /*1280*/  VIADD R28, R28, 0x2 ;  /* 0x000000021c1c7836 */ /* 0x000fc40000000000 */
[----:B---3--:R-:W-:Y:S01]  /*1290*/  IMAD.WIDE R6, R13, 0x4, R6 ;  /* 0x000000040d067825 */ /* 0x008fe200078e0206 */
[----:B------:R-:W-:-:S03]  /*12a0*/  MOV R13, 0x7fffffff ;  /* 0x7fffffff000d7802 */ /* 0x000fc60000000f00 */
[----:B------:R-:W-:Y:S02]  /*12b0*/  IMAD.WIDE R8, R9, 0x4, R6 ;  /* 0x0000000409087825 */ /* 0x000fe400078e0206 */
[----:B------:R2:W-:Y:S04]  /*12c0*/  STG.E desc[UR6][R6.64], R13 ;  /* 0x0000000d06007986 */ /* 0x0005e8000c101906 */
[----:B------:R2:W-:Y:S02]  /*12d0*/  STG.E desc[UR6][R8.64], R13 ;  /* 0x0000000d08007986 */ /* 0x0005e4000c101906 */
.L_x_33:
[----:B------:R-:W-:Y:S05]  /*12e0*/  BSYNC.RECONVERGENT B2 ;  /* 0x0000000000027941 */ /* 0x000fea0003800200 */
.L_x_32:
[----:B0-2---:R-:W-:Y:S01]  /*12f0*/  @!P1 IMAD R7, R28, R12, R3 ;  /* 0x0000000c1c079224 */ /* 0x005fe200078e0203 */
[----:B------:R-:W-:-:S03]  /*1300*/  @!P1 MOV R9, 0x7fffffff ;  /* 0x7fffffff00099802 */ /* 0x000fc60000000f00 */
[----:B-1----:R-:W-:-:S05]  /*1310*/  @!P1 IMAD.WIDE R6, R7, 0x4, R10 ;  /* 0x0000000407069825 */ /* 0x002fca00078e020a */
[----:B------:R2:W-:Y:S02]  /*1320*/  @!P1 STG.E desc[UR6][R6.64], R9 ;  /* 0x0000000906009986 */ /* 0x0005e4000c101906 */
.L_x_26:
[----:B-1----:R-:W-:Y:S05]  /*1330*/  BSYNC.RECONVERGENT B0 ;  /* 0x0000000000007941 */ /* 0x002fea0003800200 */
.L_x_25:
[----:B------:R-:W-:Y:S01]  /*1340*/  ISETP.GE.AND P0, PT, R30, R35, PT ;  /* 0x000000231e00720c */ /* 0x000fe20003f06270 */
[----:B------:R-:W-:-:S12]  /*1350*/  BSSY.RECONVERGENT B0, `(.L_x_34) ;  /* 0x0000015000007945 */ /* 0x000fd80003800200 */
[----:B------:R-:W-:Y:S05]  /*1360*/  @P0 BRA `(.L_x_35) ;  /* 0x00000000004c0947 */ /* 0x000fea0003800000 */
[----:B0--3--:R-:W2:Y:S08]  /*1370*/  LDC R15, c[0x0][0x390] ;  /* 0x0000e400ff0f7b82 */ /* 0x009eb00000000800 */
[----:B------:R-:W0:Y:S08]  /*1380*/  LDC.64 R10, c[0x0][0x380] ;  /* 0x0000e000ff0a7b82 */ /* 0x000e300000000a00 */
[----:B------:R-:W1:Y:S01]  /*1390*/  LDC.64 R12, c[0x0][0x3a8] ;  /* 0x0000ea00ff0c7b82 */ /* 0x000e620000000a00 */
[----:B--2---:R-:W-:-:S04]  /*13a0*/  IMAD R9, R30, R15, R3 ;  /* 0x0000000f1e097224 */ /* 0x004fc800078e0203 */
[----:B0-----:R-:W-:-:S06]  /*13b0*/  IMAD.WIDE R6, R9, 0x4, R10 ;  /* 0x0000000409067825 */ /* 0x001fcc00078e020a */
[----:B------:R-:W2:Y:S01]  /*13c0*/  LDG.E.CONSTANT R7, desc[UR6][R6.64] ;  /* 0x0000000606077981 */ /* 0x000ea2000c1e9900 */
[----:B------:R-:W-:Y:S01]  /*13d0*/  IADD3 R14, PT, PT, R30, 0x1, RZ ;  /* 0x000000011e0e7810 */ /* 0x000fe20007ffe0ff */
[----:B-1----:R-:W-:-:S03]  /*13e0*/  IMAD.WIDE R8, R9, 0x4, R12 ;  /* 0x0000000409087825 */ /* 0x002fc600078e020c */
[----:B------:R-:W-:Y:S02]  /*13f0*/  ISETP.NE.AND P0, PT, R14, R35, PT ;  /* 0x000000230e00720c */ /* 0x000fe40003f05270 */
[----:B--2---:R1:W-:Y:S11]  /*1400*/  STG.E desc[UR6][R8.64], R7 ;  /* 0x0000000708007986 */ /* 0x0043f6000c101906 */
[----:B------:R-:W-:Y:S05]  /*1410*/  @!P0 BRA `(.L_x_35) ;  /* 0x0000000000208947 */ /* 0x000fea0003800000 */
.L_x_36:
[----:B-1--4-:R-:W-:-:S04]  /*1420*/  IMAD R9, R14, R15, R3 ;  /* 0x0000000f0e097224 */ /* 0x012fc800078e0203 */
[----:B------:R-:W-:-:S06]  /*1430*/  IMAD.WIDE R6, R9, 0x4, R10 ;  /* 0x0000000409067825 */ /* 0x000fcc00078e020a */
[----:B------:R-:W2:Y:S01]  /*1440*/  LDG.E.CONSTANT R7, desc[UR6][R6.64] ;  /* 0x0000000606077981 */ /* 0x000ea2000c1e9900 */
[----:B------:R-:W-:Y:S01]  /*1450*/  IMAD.WIDE R8, R9, 0x4, R12 ;  /* 0x0000000409087825 */ /* 0x000fe200078e020c */
[----:B------:R-:W-:-:S04]  /*1460*/  IADD3 R14, PT, PT, R14, 0x1, RZ ;  /* 0x000000010e0e7810 */ /* 0x000fc80007ffe0ff */
[----:B------:R-:W-:Y:S01]  /*1470*/  ISETP.NE.AND P0, PT, R14, R35, PT ;  /* 0x000000230e00720c */ /* 0x000fe20003f05270 */
[----:B--2---:R4:W-:-:S12]  /*1480*/  STG.E desc[UR6][R8.64], R7 ;  /* 0x0000000708007986 */ /* 0x0049d8000c101906 */
[----:B------:R-:W-:Y:S05]  /*1490*/  @P0 BRA `(.L_x_36) ;  /* 0xfffffffc00e00947 */ /* 0x000fea000383ffff */
.L_x_35:
[----:B------:R-:W-:Y:S05]  /*14a0*/  BSYNC.RECONVERGENT B0 ;  /* 0x0000000000007941 */ /* 0x000fea0003800200 */
.L_x_34:
[----:B------:R-:W-:Y:S05]  /*14b0*/  BRA `(.L_x_37) ;  /* 0x0000000800107947 */ /* 0x000fea0003800000 */
.L_x_24:
[----:B------:R-:W-:Y:S01]  /*14c0*/  ISETP.GE.U32.AND P0, PT, R5, 0x7, PT ;  /* 0x000000070500780c */ /* 0x000fe20003f06070 */
[----:B------:R-:W-:-:S12]  /*14d0*/  HFMA2 R14, -RZ, RZ, 0, 0 ;  /* 0x00000000ff0e7431 */ /* 0x000fd800000001ff */
[----:B------:R-:W-:Y:S05]  /*14e0*/  @!P0 BRA `(.L_x_38) ;  /* 0x0000000000648947 */ /* 0x000fea0003800000 */
[----:B------:R-:W0:Y:S01]  /*14f0*/  LDC R29, c[0x0][0x390] ;  /* 0x0000e400ff1d7b82 */ /* 0x000e220000000800 */
[----:B-1----:R-:W-:-:S07]  /*1500*/  UMOV UR4, URZ ;  /* 0x000000ff00047c82 */ /* 0x002fce0008000000 */
[----:B------:R-:W1:Y:S02]  /*1510*/  LDC.64 R26, c[0x0][0x3a8] ;  /* 0x0000ea00ff1a7b82 */ /* 0x000e640000000a00 */
.L_x_39:
[----:B0-2---:R-:W-:Y:S01]  /*1520*/  IMAD R7, R29, UR4, R3 ;  /* 0x000000041d077c24 */ /* 0x005fe2000f8e0203 */
[----:B------:R-:W-:Y:S01]  /*1530*/  UIADD3 UR4, UPT, UPT, UR4, 0x8, URZ ;  /* 0x0000000804047890 */ /* 0x000fe2000fffe0ff */
[----:B------:R-:W-:Y:S02]  /*1540*/  IMAD.MOV.U32 R31, RZ, RZ, 0x7fffffff ;  /* 0x7fffffffff1f7424 */ /* 0x000fe400078e00ff */
[----:B-1----:R-:W-:-:S03]  /*1550*/  IMAD.WIDE R6, R7, 0x4, R26 ;  /* 0x0000000407067825 */ /* 0x002fc600078e021a */
[----:B------:R-:W-:Y:S02]  /*1560*/  ISETP.NE.AND P0, PT, R2, UR4, PT ;  /* 0x0000000402007c0c */ /* 0x000fe4000bf05270 */
        /* <DEDUP_REMOVED lines=16> */
[----:B--2---:R-:W-:-:S07]  /*1670*/  MOV R14, R2 ;  /* 0x00000002000e7202 */ /* 0x004fce0000000f00 */
.L_x_38:
[----:B------:R-:W-:-:S13]  /*1680*/  ISETP.NE.AND P0, PT, R22, RZ, PT ;  /* 0x000000ff1600720c */ /* 0x000fda0003f05270 */
[----:B------:R-:W-:Y:S05]  /*1690*/  @!P0 BRA `(.L_x_37) ;  /* 0x0000000400988947 */ /* 0x000fea0003800000 */
[----:B------:R-:W-:Y:S02]  /*16a0*/  ISETP.GE.U32.AND P0, PT, R24, 0x3, PT ;  /* 0x000000031800780c */ /* 0x000fe40003f06070 */
[----:B------:R-:W-:-:S11]  /*16b0*/  ISETP.NE.AND P1, PT, R23, RZ, PT ;  /* 0x000000ff1700720c */ /* 0x000fd60003f25270 */
[----:B------:R-:W-:Y:S05]  /*16c0*/  @!P0 BRA `(.L_x_40) ;  /* 0x0000000000348947 */ /* 0x000fea0003800000 */
[----:B------:R-:W0:Y:S01]  /*16d0*/  LDC R13, c[0x0][0x390] ;  /* 0x0000e400ff0d7b82 */ /* 0x000e220000000800 */
[----:B------:R-:W-:-:S07]  /*16e0*/  MOV R15, 0x7fffffff ;  /* 0x7fffffff000f7802 */ /* 0x000fce0000000f00 */
[----:B------:R-:W2:Y:S01]  /*16f0*/  LDC.64 R6, c[0x0][0x3a8] ;  /* 0x0000ea00ff067b82 */ /* 0x000ea20000000a00 */
[C---:B0-----:R-:W-:Y:S01]  /*1700*/  IMAD R9, R14.reuse, R13, R3 ;  /* 0x0000000d0e097224 */ /* 0x041fe200078e0203 */
[----:B------:R-:W-:-:S03]  /*1710*/  IADD3 R14, PT, PT, R14, 0x4, RZ ;  /* 0x000000040e0e7810 */ /* 0x000fc60007ffe0ff */
[----:B--2---:R-:W-:-:S05]  /*1720*/  IMAD.WIDE R6, R9, 0x4, R6 ;  /* 0x0000000409067825 */ /* 0x004fca00078e0206 */
[----:B------:R0:W-:Y:S01]  /*1730*/  STG.E desc[UR6][R6.64], R15 ;  /* 0x0000000f06007986 */ /* 0x0001e2000c101906 */
[----:B------:R-:W-:-:S05]  /*1740*/  IMAD.WIDE R8, R13, 0x4, R6 ;  /* 0x000000040d087825 */ /* 0x000fca00078e0206 */
[----:B------:R0:W-:Y:S01]  /*1750*/  STG.E desc[UR6][R8.64], R15 ;  /* 0x0000000f08007986 */ /* 0x0001e2000c101906 */
[----:B------:R-:W-:-:S05]  /*1760*/  IMAD.WIDE R10, R13, 0x4, R8 ;  /* 0x000000040d0a7825 */ /* 0x000fca00078e0208 */
[----:B------:R0:W-:Y:S01]  /*1770*/  STG.E desc[UR6][R10.64], R15 ;  /* 0x0000000f0a007986 */ /* 0x0001e2000c101906 */
[----:B------:R-:W-:-:S05]  /*1780*/  IMAD.WIDE R12, R13, 0x4, R10 ;  /* 0x000000040d0c7825 */ /* 0x000fca00078e020a */
[----:B------:R0:W-:Y:S02]  /*1790*/  STG.E desc[UR6][R12.64], R15 ;  /* 0x0000000f0c007986 */ /* 0x0001e4000c101906 */
.L_x_40:
[----:B------:R-:W-:Y:S05]  /*17a0*/  @!P1 BRA `(.L_x_37) ;  /* 0x0000000400549947 */ /* 0x000fea0003800000 */
[----:B------:R-:W-:Y:S02]  /*17b0*/  ISETP.NE.AND P0, PT, R25, RZ, PT ;  /* 0x000000ff1900720c */ /* 0x000fe40003f05270 */
[----:B------:R-:W-:-:S11]  /*17c0*/  ISETP.NE.AND P1, PT, R4, RZ, PT ;  /* 0x000000ff0400720c */ /* 0x000fd60003f25270 */
[----:B------:R-:W-:Y:S05]  /*17d0*/  @!P0 BRA `(.L_x_41) ;  /* 0x0000000000248947 */ /* 0x000fea0003800000 */
[----:B0-----:R-:W0:Y:S08]  /*17e0*/  LDC R9, c[0x0][0x390] ;  /* 0x0000e400ff097b82 */ /* 0x001e300000000800 */
[----:B------:R-:W2:Y:S01]  /*17f0*/  LDC.64 R6, c[0x0][0x3a8] ;  /* 0x0000ea00ff067b82 */ /* 0x000ea20000000a00 */
[C---:B0-----:R-:W-:Y:S02]  /*1800*/  IMAD R11, R14.reuse, R9, R3 ;  /* 0x000000090e0b7224 */ /* 0x041fe400078e0203 */
[----:B------:R-:W-:-:S02]  /*1810*/  VIADD R14, R14, 0x2 ;  /* 0x000000020e0e7836 */ /* 0x000fc40000000000 */
[----:B--2---:R-:W-:Y:S01]  /*1820*/  IMAD.WIDE R6, R11, 0x4, R6 ;  /* 0x000000040b067825 */ /* 0x004fe200078e0206 */
[----:B------:R-:W-:-:S03]  /*1830*/  MOV R11, 0x7fffffff ;  /* 0x7fffffff000b7802 */ /* 0x000fc60000000f00 */
[----:B------:R-:W-:Y:S02]  /*1840*/  IMAD.WIDE R8, R9, 0x4, R6 ;  /* 0x0000000409087825 */ /* 0x000fe400078e0206 */
[----:B------:R2:W-:Y:S04]  /*1850*/  STG.E desc[UR6][R6.64], R11 ;  /* 0x0000000b06007986 */ /* 0x0005e8000c101906 */
[----:B------:R2:W-:Y:S02]  /*1860*/  STG.E desc[UR6][R8.64], R11 ;  /* 0x0000000b08007986 */ /* 0x0005e4000c101906 */
.L_x_41:
[----:B------:R-:W-:Y:S05]  /*1870*/  @!P1 BRA `(.L_x_37) ;  /* 0x0000000400209947 */ /* 0x000fea0003800000 */
[----:B0-2---:R-:W0:Y:S01]  /*1880*/  LDC.64 R6, c[0x0][0x3a8] ;  /* 0x0000ea00ff067b82 */ /* 0x005e220000000a00 */
[----:B-1----:R-:W1:Y:S01]  /*1890*/  LDCU UR4, c[0x0][0x390] ;  /* 0x00007200ff0477ac */ /* 0x002e620008000800 */
[----:B------:R-:W-:Y:S01]  /*18a0*/  MOV R11, 0x7fffffff ;  /* 0x7fffffff000b7802 */ /* 0x000fe20000000f00 */
[----:B-1----:R-:W-:-:S04]  /*18b0*/  IMAD R9, R14, UR4, R3 ;  /* 0x000000040e097c24 */ /* 0x002fc8000f8e0203 */
[----:B0-----:R-:W-:-:S05]  /*18c0*/  IMAD.WIDE R6, R9, 0x4, R6 ;  /* 0x0000000409067825 */ /* 0x001fca00078e0206 */
[----:B------:R0:W-:Y:S01]  /*18d0*/  STG.E desc[UR6][R6.64], R11 ;  /* 0x0000000b06007986 */ /* 0x0001e2000c101906 */
[----:B------:R-:W-:Y:S05]  /*18e0*/  BRA `(.L_x_37) ;  /* 0x0000000400047947 */ /* 0x000fea0003800000 */
.L_x_23:
[----:B------:R-:W-:Y:S01]  /*18f0*/  ISETP.GE.U32.AND P0, PT, R5, 0x7, PT ;  /* 0x000000070500780c */ /* 0x000fe20003f06070 */
[----:B------:R-:W-:-:S12]  /*1900*/  HFMA2 R14, -RZ, RZ, 0, 0 ;  /* 0x00000000ff0e7431 */ /* 0x000fd800000001ff */
[----:B------:R-:W-:Y:S05]  /*1910*/  @!P0 BRA `(.L_x_42) ;  /* 0x0000000000648947 */ /* 0x000fea0003800000 */
[----:B------:R-:W0:Y:S01]  /*1920*/  LDC R29, c[0x0][0x390] ;  /* 0x0000e400ff1d7b82 */ /* 0x000e220000000800 */
[----:B-1----:R-:W-:-:S07]  /*1930*/  UMOV UR4, URZ ;  /* 0x000000ff00047c82 */ /* 0x002fce0008000000 */
[----:B------:R-:W1:Y:S02]  /*1940*/  LDC.64 R26, c[0x0][0x3a8] ;  /* 0x0000ea00ff1a7b82 */ /* 0x000e640000000a00 */
.L_x_43:
[----:B0-2---:R-:W-:Y:S01]  /*1950*/  IMAD R7, R29, UR4, R3 ;  /* 0x000000041d077c24 */ /* 0x005fe2000f8e0203 */
[----:B------:R-:W-:Y:S01]  /*1960*/  MOV R31, 0x7fffffff ;  /* 0x7fffffff001f7802 */ /* 0x000fe20000000f00 */
[----:B------:R-:W-:Y:S02]  /*1970*/  UIADD3 UR4, UPT, UPT, UR4, 0x8, URZ ;  /* 0x0000000804047890 */ /* 0x000fe4000fffe0ff */
[----:B-1----:R-:W-:-:S04]  /*1980*/  IMAD.WIDE R6, R7, 0x4, R26 ;  /* 0x0000000407067825 */ /* 0x002fc800078e021a */
[----:B------:R-:W-:Y:S01]  /*1990*/  ISETP.NE.AND P0, PT, R2, UR4, PT ;  /* 0x0000000402007c0c */ /* 0x000fe2000bf05270 */
        /* <DEDUP_REMOVED lines=17> */
.L_x_42:
[----:B------:R-:W-:-:S13]  /*1ab0*/  ISETP.NE.AND P0, PT, R22, RZ, PT ;  /* 0x000000ff1600720c */ /* 0x000fda0003f05270 */
[----:B------:R-:W-:Y:S05]  /*1ac0*/  @!P0 BRA `(.L_x_37) ;  /* 0x00000000008c8947 */ /* 0x000fea0003800000 */
[----:B------:R-:W-:Y:S02]  /*1ad0*/  ISETP.GE.U32.AND P0, PT, R24, 0x3, PT ;  /* 0x000000031800780c */ /* 0x000fe40003f06070 */
[----:B------:R-:W-:-:S11]  /*1ae0*/  ISETP.NE.AND P1, PT, R23, RZ, PT ;  /* 0x000000ff1700720c */ /* 0x000fd60003f25270 */
[----:B------:R-:W-:Y:S05]  /*1af0*/  @!P0 BRA `(.L_x_44) ;  /* 0x0000000000348947 */ /* 0x000fea0003800000 */
[----:B------:R-:W0:Y:S01]  /*1b00*/  LDC R13, c[0x0][0x390] ;  /* 0x0000e400ff0d7b82 */ /* 0x000e220000000800 */
[----:B------:R-:W-:-:S07]  /*1b10*/  IMAD.MOV.U32 R15, RZ, RZ, 0x7fffffff ;  /* 0x7fffffffff0f7424 */ /* 0x000fce00078e00ff */
        /* <DEDUP_REMOVED lines=11> */
.L_x_44:
[----:B------:R-:W-:Y:S05]  /*1bd0*/  @!P1 BRA `(.L_x_37) ;  /* 0x0000000000489947 */ /* 0x000fea0003800000 */
[----:B------:R-:W-:Y:S02]  /*1be0*/  ISETP.NE.AND P1, PT, R4, RZ, PT ;  /* 0x000000ff0400720c */ /* 0x000fe40003f25270 */
[----:B------:R-:W-:-:S11]  /*1bf0*/  ISETP.NE.AND P0, PT, R25, RZ, PT ;  /* 0x000000ff1900720c */ /* 0x000fd60003f05270 */
[----:B0-----:R-:W0:Y:S08]  /*1c00*/  @P1 LDC R12, c[0x0][0x390] ;  /* 0x0000e400ff0c1b82 */ /* 0x001e300000000800 */
[----:B------:R-:W2:Y:S01]  /*1c10*/  @P1 LDC.64 R10, c[0x0][0x3a8] ;  /* 0x0000ea00ff0a1b82 */ /* 0x000ea20000000a00 */
[----:B------:R-:W-:Y:S05]  /*1c20*/  @!P0 BRA `(.L_x_45) ;  /* 0x0000000000248947 */ /* 0x000fea0003800000 */
[----:B------:R-:W3:Y:S08]  /*1c30*/  LDC R9, c[0x0][0x390] ;  /* 0x0000e400ff097b82 */ /* 0x000ef00000000800 */
[----:B------:R-:W4:Y:S01]  /*1c40*/  LDC.64 R6, c[0x0][0x3a8] ;  /* 0x0000ea00ff067b82 */ /* 0x000f220000000a00 */
[C---:B---3--:R-:W-:Y:S01]  /*1c50*/  IMAD R13, R14.reuse, R9, R3 ;  /* 0x000000090e0d7224 */ /* 0x048fe200078e0203 */
[----:B------:R-:W-:-:S03]  /*1c60*/  IADD3 R14, PT, PT, R14, 0x2, RZ ;  /* 0x000000020e0e7810 */ /* 0x000fc60007ffe0ff */
[----:B----4-:R-:W-:Y:S01]  /*1c70*/  IMAD.WIDE R6, R13, 0x4, R6 ;  /* 0x000000040d067825 */ /* 0x010fe200078e0206 */
[----:B------:R-:W-:-:S03]  /*1c80*/  MOV R13, 0x7fffffff ;  /* 0x7fffffff000d7802 */ /* 0x000fc60000000f00 */
[----:B------:R-:W-:Y:S02]  /*1c90*/  IMAD.WIDE R8, R9, 0x4, R6 ;  /* 0x0000000409087825 */ /* 0x000fe400078e0206 */
[----:B------:R3:W-:Y:S04]  /*1ca0*/  STG.E desc[UR6][R6.64], R13 ;  /* 0x0000000d06007986 */ /* 0x0007e8000c101906 */
[----:B------:R3:W-:Y:S02]  /*1cb0*/  STG.E desc[UR6][R8.64], R13 ;  /* 0x0000000d08007986 */ /* 0x0007e4000c101906 */
.L_x_45:
[----:B0--3--:R-:W-:Y:S01]  /*1cc0*/  @P1 IMAD R7, R14, R12, R3 ;  /* 0x0000000c0e071224 */ /* 0x009fe200078e0203 */
[----:B------:R-:W-:-:S03]  /*1cd0*/  @P1 MOV R9, 0x7fffffff ;  /* 0x7fffffff00091802 */ /* 0x000fc60000000f00 */
[----:B--2---:R-:W-:-:S05]  /*1ce0*/  @P1 IMAD.WIDE R6, R7, 0x4, R10 ;  /* 0x0000000407061825 */ /* 0x004fca00078e020a */
[----:B------:R0:W-:Y:S02]  /*1cf0*/  @P1 STG.E desc[UR6][R6.64], R9 ;  /* 0x0000000906001986 */ /* 0x0001e4000c101906 */
.L_x_37:
[----:B-1----:R-:W-:Y:S05]  /*1d00*/  BSYNC.RECONVERGENT B1 ;  /* 0x0000000000017941 */ /* 0x002fea0003800200 */
.L_x_22:
[----:B------:R-:W1:Y:S01]  /*1d10*/  LDCU UR4, c[0x0][0x390] ;  /* 0x00007200ff0477ac */ /* 0x000e620008000800 */
[----:B------:R-:W-:-:S05]  /*1d20*/  VIADD R3, R3, UR5 ;  /* 0x0000000503037c36 */ /* 0x000fca0008000000 */
[----:B-1----:R-:W-:-:S13]  /*1d30*/  ISETP.GE.AND P0, PT, R3, UR4, PT ;  /* 0x0000000403007c0c */ /* 0x002fda000bf06270 */
[----:B------:R-:W-:Y:S05]  /*1d40*/  @!P0 BRA `(.L_x_46) ;  /* 0xfffffff000188947 */ /* 0x000fea000383ffff */
[----:B------:R-:W-:Y:S05]  /*1d50*/  EXIT ;  /* 0x000000000000794d */ /* 0x000fea0003800000 */
.L_x_7:
[----:B------:R-:W1:Y:S01]  /*1d60*/  LDCU UR4, c[0x0][0x3a0] ;  /* 0x00007400ff0477ac */ /* 0x000e620008000800 */
[----:B------:R-:W-:Y:S01]  /*1d70*/  ISETP.GE.AND P0, PT, R5, 0x2, PT ;  /* 0x000000020500780c */ /* 0x000fe20003f06270 */
[----:B------:R2:W3:Y:S01]  /*1d80*/  I2F.F64 R26, R5 ;  /* 0x00000005001a7312 */ /* 0x0004e20000201c00 */
[----:B0-----:R-:W-:Y:S01]  /*1d90*/  DFMA R30, -R22, R24, 1 ;  /* 0x3ff00000161e742b */ /* 0x001fe20000000118 */
[----:B------:R-:W-:-:S06]  /*1da0*/  IADD3 R2, PT, PT, R8, -0x1, RZ ;  /* 0xffffffff08027810 */ /* 0x000fcc0007ffe0ff */
[----:B-1----:R-:W0:Y:S04]  /*1db0*/  F2F.F64.F32 R28, UR4 ;  /* 0x00000004001c7d10 */ /* 0x002e280008201800 */
[----:B--23--:R-:W-:Y:S05]  /*1dc0*/  @!P0 BRA `(.L_x_47) ;  /* 0x0000002000888947 */ /* 0x00cfea0003800000 */
[C---:B------:R-:W-:Y:S02]  /*1dd0*/  IADD3 R4, PT, PT, R5.reuse, 0xf, RZ ;  /* 0x0000000f05047810 */ /* 0x040fe40007ffe0ff */
[C---:B------:R-:W-:Y:S02]  /*1de0*/  IADD3 R10, PT, PT, R5.reuse, 0x7, RZ ;  /* 0x00000007050a7810 */ /* 0x040fe40007ffe0ff */
[----:B------:R-:W-:Y:S02]  /*1df0*/  LOP3.LUT R6, R4, 0xf, RZ, 0xc0, !PT ;  /* 0x0000000f04067812 */ /* 0x000fe400078ec0ff */
[----:B------:R-:W-:Y:S02]  /*1e00*/  LOP3.LUT R7, R10, 0x7, RZ, 0xc0, !PT ;  /* 0x000000070a077812 */ /* 0x000fe400078ec0ff */
[----:B------:R-:W-:Y:S02]  /*1e10*/  IADD3 R5, PT, PT, R5, -0x2, RZ ;  /* 0xfffffffe05057810 */ /* 0x000fe40007ffe0ff */
[----:B------:R-:W-:Y:S01]  /*1e20*/  IADD3 R6, PT, PT, R6, -0x1, RZ ;  /* 0xffffffff06067810 */ /* 0x000fe20007ffe0ff */
[----:B------:R-:W-:Y:S01]  /*1e30*/  VIADD R7, R7, 0xffffffff ;  /* 0xffffffff07077836 */ /* 0x000fe20000000000 */
[----:B------:R-:W-:-:S02]  /*1e40*/  ISETP.GE.U32.AND P3, PT, R5, 0xf, PT ;  /* 0x0000000f0500780c */ /* 0x000fc40003f66070 */
[----:B------:R-:W-:Y:S02]  /*1e50*/  ISETP.GE.U32.AND P1, PT, R6, 0x7, PT ;  /* 0x000000070600780c */ /* 0x000fe40003f26070 */
[C---:B------:R-:W-:Y:S02]  /*1e60*/  LOP3.LUT R5, R8.reuse, 0x7, RZ, 0xc0, !PT ;  /* 0x0000000708057812 */ /* 0x040fe400078ec0ff */
[C---:B------:R-:W-:Y:S02]  /*1e70*/  LOP3.LUT R6, R8.reuse, 0x3, RZ, 0xc0, !PT ;  /* 0x0000000308067812 */ /* 0x040fe400078ec0ff */
[----:B------:R-:W-:Y:S02]  /*1e80*/  ISETP.GE.U32.AND P2, PT, R7, 0x3, PT ;  /* 0x000000030700780c */ /* 0x000fe40003f46070 */
[C---:B------:R-:W-:Y:S02]  /*1e90*/  LOP3.LUT R7, R8.reuse, 0x7ffffff8, RZ, 0xc0, !PT ;  /* 0x7ffffff808077812 */ /* 0x040fe400078ec0ff */
[----:B------:R-:W-:-:S02]  /*1ea0*/  LOP3.LUT R8, R8, 0x1, RZ, 0xc0, !PT ;  /* 0x0000000108087812 */ /* 0x000fc400078ec0ff */
[----:B------:R-:W-:Y:S02]  /*1eb0*/  LOP3.LUT R9, R0, 0xfffffff0, RZ, 0xc0, !PT ;  /* 0xfffffff000097812 */ /* 0x000fe400078ec0ff */
[----:B------:R-:W-:Y:S02]  /*1ec0*/  LOP3.LUT R10, R10, 0x3, RZ, 0xc0, !PT ;  /* 0x000000030a0a7812 */ /* 0x000fe400078ec0ff */
[----:B------:R-:W-:Y:S02]  /*1ed0*/  IADD3 R11, PT, PT, R5, -0x1, RZ ;  /* 0xffffffff050b7810 */ /* 0x000fe40007ffe0ff */
[----:B------:R-:W-:-:S07]  /*1ee0*/  IADD3 R12, PT, PT, R6, -0x1, RZ ;  /* 0xffffffff060c7810 */ /* 0x000fce0007ffe0ff */
.L_x_76:
[----:B-12---:R-:W1:Y:S08]  /*1ef0*/  LDC.64 R16, c[0x0][0x388] ;  /* 0x0000e200ff107b82 */ /* 0x006e700000000a00 */
[----:B----4-:R-:W2:Y:S01]  /*1f00*/  LDC R14, c[0x0][0x394] ;  /* 0x0000e500ff0e7b82 */ /* 0x010ea20000000800 */
[----:B-1----:R-:W-:-:S05]  /*1f10*/  IMAD.WIDE R16, R3, 0x4, R16 ;  /* 0x0000000403107825 */ /* 0x002fca00078e0210 */
[----:B------:R-:W2:Y:S01]  /*1f20*/  LDG.E.CONSTANT R13, desc[UR6][R16.64] ;  /* 0x00000006100d7981 */ /* 0x000ea2000c1e9900 */
[----:B------:R-:W-:Y:S01]  /*1f30*/  BSSY.RECONVERGENT B1, `(.L_x_48) ;  /* 0x0000206000017945 */ /* 0x000fe20003800200 */
[----:B--2---:R-:W-:-:S04]  /*1f40*/  ISETP.GE.AND P0, PT, R13, R14, PT ;  /* 0x0000000e0d00720c */ /* 0x004fc80003f06270 */
[----:B------:R-:W-:-:S13]  /*1f50*/  ISETP.LT.OR P0, PT, R13, RZ, P0 ;  /* 0x000000ff0d00720c */ /* 0x000fda0000701670 */
[----:B---3--:R-:W-:Y:S05]  /*1f60*/  @!P0 BRA `(.L_x_49) ;  /* 0x0000000400148947 */ /* 0x008fea0003800000 */
[----:B------:R-:W-:-:S13]  /*1f70*/  ISETP.GT.AND P0, PT, R14, RZ, PT ;  /* 0x000000ff0e00720c */ /* 0x000fda0003f04270 */
[----:B------:R-:W-:Y:S05]  /*1f80*/  @!P0 BRA `(.L_x_50) ;  /* 0x0000002000008947 */ /* 0x000fea0003800000 */
[----:B------:R-:W-:Y:S02]  /*1f90*/  ISETP.GE.U32.AND P0, PT, R2, 0x7, PT ;  /* 0x000000070200780c */ /* 0x000fe40003f06070 */
[----:B------:R-:W-:-:S11]  /*1fa0*/  MOV R32, RZ ;  /* 0x000000ff00207202 */ /* 0x000fd60000000f00 */
[----:B------:R-:W-:Y:S05]  /*1fb0*/  @!P0 BRA `(.L_x_51) ;  /* 0x0000000000648947 */ /* 0x000fea0003800000 */
[----:B------:R-:W1:Y:S01]  /*1fc0*/  LDC R13, c[0x0][0x390] ;  /* 0x0000e400ff0d7b82 */ /* 0x000e620000000800 */
[----:B------:R-:W-:-:S07]  /*1fd0*/  UMOV UR4, URZ ;  /* 0x000000ff00047c82 */ /* 0x000fce0008000000 */
[----:B------:R-:W2:Y:S02]  /*1fe0*/  LDC.64 R40, c[0x0][0x3a8] ;  /* 0x0000ea00ff287b82 */ /* 0x000ea40000000a00 */
.L_x_52:
[----:B-1-3--:R-:W-:Y:S01]  /*1ff0*/  IMAD R15, R13, UR4, R3 ;  /* 0x000000040d0f7c24 */ /* 0x00afe2000f8e0203 */
[----:B------:R-:W-:Y:S01]  /*2000*/  MOV R43, 0x7fffffff ;  /* 0x7fffffff002b7802 */ /* 0x000fe20000000f00 */
[----:B------:R-:W-:Y:S02]  /*2010*/  UIADD3 UR4, UPT, UPT, UR4, 0x8, URZ ;  /* 0x0000000804047890 */ /* 0x000fe4000fffe0ff */
[----:B--2---:R-:W-:-:S04]  /*2020*/  IMAD.WIDE R14, R15, 0x4, R40 ;  /* 0x000000040f0e7825 */ /* 0x004fc800078e0228 */
        /* <DEDUP_REMOVED lines=17> */
[----:B---3--:R-:W-:-:S07]  /*2140*/  IMAD.MOV.U32 R32, RZ, RZ, R7 ;  /* 0x000000ffff207224 */ /* 0x008fce00078e0007 */
.L_x_51:
[----:B------:R-:W-:-:S13]  /*2150*/  ISETP.NE.AND P0, PT, R5, RZ, PT ;  /* 0x000000ff0500720c */ /* 0x000fda0003f05270 */
[----:B------:R-:W-:Y:S05]  /*2160*/  @!P0 BRA `(.L_x_50) ;  /* 0x0000001c00888947 */ /* 0x000fea0003800000 */
[----:B------:R-:W-:Y:S02]  /*2170*/  ISETP.GE.U32.AND P0, PT, R11, 0x3, PT ;  /* 0x000000030b00780c */ /* 0x000fe40003f06070 */
[----:B------:R-:W-:-:S11]  /*2180*/  ISETP.NE.AND P4, PT, R6, RZ, PT ;  /* 0x000000ff0600720c */ /* 0x000fd60003f85270 */
[----:B------:R-:W-:Y:S05]  /*2190*/  @!P0 BRA `(.L_x_53) ;  /* 0x0000000000348947 */ /* 0x000fea0003800000 */
[----:B------:R-:W1:Y:S08]  /*21a0*/  LDC R21, c[0x0][0x390] ;  /* 0x0000e400ff157b82 */ /* 0x000e700000000800 */
[----:B------:R-:W2:Y:S01]  /*21b0*/  LDC.64 R14, c[0x0][0x3a8] ;  /* 0x0000ea00ff0e7b82 */ /* 0x000ea20000000a00 */
[C---:B-1----:R-:W-:Y:S01]  /*21c0*/  IMAD R13, R32.reuse, R21, R3 ;  /* 0x00000015200d7224 */ /* 0x042fe200078e0203 */
[----:B------:R-:W-:-:S03]  /*21d0*/  IADD3 R32, PT, PT, R32, 0x4, RZ ;  /* 0x0000000420207810 */ /* 0x000fc60007ffe0ff */
[----:B--2---:R-:W-:Y:S01]  /*21e0*/  IMAD.WIDE R14, R13, 0x4, R14 ;  /* 0x000000040d0e7825 */ /* 0x004fe200078e020e */
[----:B------:R-:W-:-:S03]  /*21f0*/  MOV R13, 0x7fffffff ;  /* 0x7fffffff000d7802 */ /* 0x000fc60000000f00 */
[C---:B------:R-:W-:Y:S02]  /*2200*/  IMAD.WIDE R16, R21.reuse, 0x4, R14 ;  /* 0x0000000415107825 */ /* 0x040fe400078e020e */
[----:B------:R1:W-:Y:S04]  /*2210*/  STG.E desc[UR6][R14.64], R13 ;  /* 0x0000000d0e007986 */ /* 0x0003e8000c101906 */
[----:B------:R1:W-:Y:S01]  /*2220*/  STG.E desc[UR6][R16.64], R13 ;  /* 0x0000000d10007986 */ /* 0x0003e2000c101906 */
[----:B------:R-:W-:-:S05]  /*2230*/  IMAD.WIDE R18, R21, 0x4, R16 ;  /* 0x0000000415127825 */ /* 0x000fca00078e0210 */
[----:B------:R1:W-:Y:S01]  /*2240*/  STG.E desc[UR6][R18.64], R13 ;  /* 0x0000000d12007986 */ /* 0x0003e2000c101906 */
[----:B------:R-:W-:-:S05]  /*2250*/  IMAD.WIDE R20, R21, 0x4, R18 ;  /* 0x0000000415147825 */ /* 0x000fca00078e0212 */
[----:B------:R1:W-:Y:S02]  /*2260*/  STG.E desc[UR6][R20.64], R13 ;  /* 0x0000000d14007986 */ /* 0x0003e4000c101906 */
.L_x_53:
[----:B------:R-:W-:Y:S05]  /*2270*/  @!P4 BRA `(.L_x_50) ;  /* 0x0000001c0044c947 */ /* 0x000fea0003800000 */
[----:B------:R-:W-:Y:S02]  /*2280*/  ISETP.NE.AND P0, PT, R12, RZ, PT ;  /* 0x000000ff0c00720c */ /* 0x000fe40003f05270 */
[----:B------:R-:W-:-:S11]  /*2290*/  ISETP.NE.AND P4, PT, R8, RZ, PT ;  /* 0x000000ff0800720c */ /* 0x000fd60003f85270 */
[----:B------:R-:W-:Y:S05]  /*22a0*/  @!P0 BRA `(.L_x_54) ;  /* 0x0000000000248947 */ /* 0x000fea0003800000 */
[----:B-1----:R-:W1:Y:S08]  /*22b0*/  LDC R17, c[0x0][0x390] ;  /* 0x0000e400ff117b82 */ /* 0x002e700000000800 */
[----:B------:R-:W2:Y:S01]  /*22c0*/  LDC.64 R14, c[0x0][0x3a8] ;  /* 0x0000ea00ff0e7b82 */ /* 0x000ea20000000a00 */
[C---:B-1----:R-:W-:Y:S01]  /*22d0*/  IMAD R13, R32.reuse, R17, R3 ;  /* 0x00000011200d7224 */ /* 0x042fe200078e0203 */
[----:B------:R-:W-:-:S03]  /*22e0*/  IADD3 R32, PT, PT, R32, 0x2, RZ ;  /* 0x0000000220207810 */ /* 0x000fc60007ffe0ff */
[----:B--2---:R-:W-:Y:S01]  /*22f0*/  IMAD.WIDE R14, R13, 0x4, R14 ;  /* 0x000000040d0e7825 */ /* 0x004fe200078e020e */
[----:B------:R-:W-:-:S03]  /*2300*/  MOV R13, 0x7fffffff ;  /* 0x7fffffff000d7802 */ /* 0x000fc60000000f00 */
[----:B------:R-:W-:Y:S02]  /*2310*/  IMAD.WIDE R16, R17, 0x4, R14 ;  /* 0x0000000411107825 */ /* 0x000fe400078e020e */
[----:B------:R2:W-:Y:S04]  /*2320*/  STG.E desc[UR6][R14.64], R13 ;  /* 0x0000000d0e007986 */ /* 0x0005e8000c101906 */
[----:B------:R2:W-:Y:S02]  /*2330*/  STG.E desc[UR6][R16.64], R13 ;  /* 0x0000000d10007986 */ /* 0x0005e4000c101906 */
.L_x_54:
[----:B------:R-:W-:Y:S05]  /*2340*/  @!P4 BRA `(.L_x_50) ;  /* 0x0000001c0010c947 */ /* 0x000fea0003800000 */
[----:B-12---:R-:W1:Y:S01]  /*2350*/  LDC.64 R14, c[0x0][0x3a8] ;  /* 0x0000ea00ff0e7b82 */ /* 0x006e620000000a00 */
[----:B------:R-:W2:Y:S01]  /*2360*/  LDCU UR4, c[0x0][0x390] ;  /* 0x00007200ff0477ac */ /* 0x000ea20008000800 */
[----:B------:R-:W-:Y:S01]  /*2370*/  MOV R17, 0x7fffffff ;  /* 0x7fffffff00117802 */ /* 0x000fe20000000f00 */
[----:B--2---:R-:W-:-:S04]  /*2380*/  IMAD R13, R32, UR4, R3 ;  /* 0x00000004200d7c24 */ /* 0x004fc8000f8e0203 */
[----:B-1----:R-:W-:-:S05]  /*2390*/  IMAD.WIDE R14, R13, 0x4, R14 ;  /* 0x000000040d0e7825 */ /* 0x002fca00078e020e */
[----:B------:R1:W-:Y:S01]  /*23a0*/  STG.E desc[UR6][R14.64], R17 ;  /* 0x000000110e007986 */ /* 0x0003e2000c101906 */
[----:B------:R-:W-:Y:S05]  /*23b0*/  BRA `(.L_x_50) ;  /* 0x0000001800f47947 */ /* 0x000fea0003800000 */
.L_x_49:
[----:B------:R-:W1:Y:S01]  /*23c0*/  LDCU UR4, c[0x0][0x398] ;  /* 0x00007300ff0477ac */ /* 0x000e620008000800 */
[----:B------:R-:W-:-:S05]  /*23d0*/  IMAD.IADD R15, R14, 0x1, -R13 ;  /* 0x000000010e0f7824 */ /* 0x000fca00078e0a0d */
[----:B-1----:R-:W-:-:S13]  /*23e0*/  ISETP.GE.AND P0, PT, R15, UR4, PT ;  /* 0x000000040f007c0c */ /* 0x002fda000bf06270 */
[----:B------:R-:W-:Y:S05]  /*23f0*/  @!P0 BRA `(.L_x_55) ;  /* 0x0000001400d88947 */ /* 0x000fea0003800000 */
[----:B------:R-:W-:Y:S01]  /*2400*/  IADD3 R16, PT, PT, R13, R0, RZ ;  /* 0x000000000d107210 */ /* 0x000fe20007ffe0ff */
[----:B------:R-:W-:Y:S03]  /*2410*/  BSSY.RECONVERGENT B0, `(.L_x_56) ;  /* 0x000004d000007945 */ /* 0x000fe60003800200 */
[----:B------:R-:W-:-:S13]  /*2420*/  ISETP.GT.AND P0, PT, R16, RZ, PT ;  /* 0x000000ff1000720c */ /* 0x000fda0003f04270 */
[----:B------:R-:W-:Y:S05]  /*2430*/  @!P0 BRA `(.L_x_57) ;  /* 0x0000000400288947 */ /* 0x000fea0003800000 */
[C---:B------:R-:W-:Y:S01]  /*2440*/  ISETP.GE.U32.AND P4, PT, R16.reuse, 0x8, PT ;  /* 0x000000081000780c */ /* 0x040fe20003f86070 */
[----:B------:R-:W-:Y:S01]  /*2450*/  BSSY.RECONVERGENT B2, `(.L_x_58) ;  /* 0x000001e000027945 */ /* 0x000fe20003800200 */
[----:B------:R-:W-:Y:S01]  /*2460*/  LOP3.LUT R48, R16, 0x7, RZ, 0xc0, !PT ;  /* 0x0000000710307812 */ /* 0x000fe200078ec0ff */
[----:B------:R-:W-:-:S03]  /*2470*/  HFMA2 R46, -RZ, RZ, 0, 0 ;  /* 0x00000000ff2e7431 */ /* 0x000fc600000001ff */
[----:B------:R-:W-:-:S07]  /*2480*/  ISETP.NE.AND P0, PT, R48, RZ, PT ;  /* 0x000000ff3000720c */ /* 0x000fce0003f05270 */
[----:B------:R-:W-:Y:S06]  /*2490*/  @!P4 BRA `(.L_x_59) ;  /* 0x000000000064c947 */ /* 0x000fec0003800000 */
[----:B------:R-:W1:Y:S01]  /*24a0*/  LDC R17, c[0x0][0x390] ;  /* 0x0000e400ff117b82 */ /* 0x000e620000000800 */
[----:B------:R-:W-:Y:S02]  /*24b0*/  LOP3.LUT R46, R16, 0x7ffffff8, RZ, 0xc0, !PT ;  /* 0x7ffffff8102e7812 */ /* 0x000fe400078ec0ff */
[----:B------:R-:W-:-:S05]  /*24c0*/  MOV R15, RZ ;  /* 0x000000ff000f7202 */ /* 0x000fca0000000f00 */
[----:B------:R-:W2:Y:S02]  /*24d0*/  LDC.64 R44, c[0x0][0x3a8] ;  /* 0x0000ea00ff2c7b82 */ /* 0x000ea40000000a00 */
.L_x_60:
[C---:B-1-3--:R-:W-:Y:S01]  /*24e0*/  IMAD R19, R15.reuse, R17, R3 ;  /* 0x000000110f137224 */ /* 0x04afe200078e0203 */
        /* <DEDUP_REMOVED lines=20> */
.L_x_59:
[----:B------:R-:W-:Y:S05]  /*2630*/  BSYNC.RECONVERGENT B2 ;  /* 0x0000000000027941 */ /* 0x000fea0003800200 */
.L_x_58:
[----:B------:R-:W-:Y:S05]  /*2640*/  @!P0 BRA `(.L_x_57) ;  /* 0x0000000000a48947 */ /* 0x000fea0003800000 */
[----:B------:R-:W-:Y:S01]  /*2650*/  ISETP.GE.U32.AND P0, PT, R48, 0x4, PT ;  /* 0x000000043000780c */ /* 0x000fe20003f06070 */
[----:B------:R-:W-:Y:S01]  /*2660*/  BSSY.RECONVERGENT B2, `(.L_x_61) ;  /* 0x0000011000027945 */ /* 0x000fe20003800200 */
[----:B---3--:R-:W-:-:S04]  /*2670*/  LOP3.LUT R36, R16, 0x3, RZ, 0xc0, !PT ;  /* 0x0000000310247812 */ /* 0x008fc800078ec0ff */
[----:B------:R-:W-:-:S07]  /*2680*/  ISETP.NE.AND P4, PT, R36, RZ, PT ;  /* 0x000000ff2400720c */ /* 0x000fce0003f85270 */
[----:B------:R-:W-:Y:S06]  /*2690*/  @!P0 BRA `(.L_x_62) ;  /* 0x0000000000348947 */ /* 0x000fec0003800000 */
[----:B------:R-:W1:Y:S08]  /*26a0*/  LDC R35, c[0x0][0x390] ;  /* 0x0000e400ff237b82 */ /* 0x000e700000000800 */
[----:B------:R-:W2:Y:S01]  /*26b0*/  LDC.64 R18, c[0x0][0x3a8] ;  /* 0x0000ea00ff127b82 */ /* 0x000ea20000000a00 */
[C---:B-1----:R-:W-:Y:S01]  /*26c0*/  IMAD R15, R46.reuse, R35, R3 ;  /* 0x000000232e0f7224 */ /* 0x042fe200078e0203 */
[----:B------:R-:W-:-:S03]  /*26d0*/  IADD3 R46, PT, PT, R46, 0x4, RZ ;  /* 0x000000042e2e7810 */ /* 0x000fc60007ffe0ff */
[----:B--2---:R-:W-:-:S04]  /*26e0*/  IMAD.WIDE R18, R15, 0x4, R18 ;  /* 0x000000040f127825 */ /* 0x004fc800078e0212 */
[----:B------:R-:W-:Y:S02]  /*26f0*/  IMAD.MOV.U32 R15, RZ, RZ, 0x7fffffff ;  /* 0x7fffffffff0f7424 */ /* 0x000fe400078e00ff */
[----:B------:R-:W-:-:S03]  /*2700*/  IMAD.WIDE R20, R35, 0x4, R18 ;  /* 0x0000000423147825 */ /* 0x000fc600078e0212 */
[----:B------:R1:W-:Y:S01]  /*2710*/  STG.E desc[UR6][R18.64], R15 ;  /* 0x0000000f12007986 */ /* 0x0003e2000c101906 */
[----:B------:R-:W-:-:S03]  /*2720*/  IMAD.WIDE R32, R35, 0x4, R20 ;  /* 0x0000000423207825 */ /* 0x000fc600078e0214 */
[----:B------:R1:W-:Y:S04]  /*2730*/  STG.E desc[UR6][R20.64], R15 ;  /* 0x0000000f14007986 */ /* 0x0003e8000c101906 */
[----:B------:R1:W-:Y:S01]  /*2740*/  STG.E desc[UR6][R32.64], R15 ;  /* 0x0000000f20007986 */ /* 0x0003e2000c101906 */
[----:B------:R-:W-:-:S05]  /*2750*/  IMAD.WIDE R34, R35, 0x4, R32 ;  /* 0x0000000423227825 */ /* 0x000fca00078e0220 */
[----:B------:R1:W-:Y:S02]  /*2760*/  STG.E desc[UR6][R34.64], R15 ;  /* 0x0000000f22007986 */ /* 0x0003e4000c101906 */
.L_x_62:
[----:B------:R-:W-:Y:S05]  /*2770*/  BSYNC.RECONVERGENT B2 ;  /* 0x0000000000027941 */ /* 0x000fea0003800200 */
.L_x_61:
[----:B------:R-:W-:Y:S05]  /*2780*/  @!P4 BRA `(.L_x_57) ;  /* 0x000000000054c947 */ /* 0x000fea0003800000 */
[----:B-1----:R-:W-:Y:S01]  /*2790*/  LOP3.LUT R15, R16, 0x1, RZ, 0xc0, !PT ;  /* 0x00000001100f7812 */ /* 0x002fe200078ec0ff */
[----:B------:R-:W-:Y:S01]  /*27a0*/  BSSY.RECONVERGENT B2, `(.L_x_63) ;  /* 0x000000f000027945 */ /* 0x000fe20003800200 */
[----:B------:R-:W-:Y:S02]  /*27b0*/  ISETP.NE.AND P0, PT, R36, 0x1, PT ;  /* 0x000000012400780c */ /* 0x000fe40003f05270 */
[----:B------:R-:W-:-:S13]  /*27c0*/  ISETP.NE.U32.AND P4, PT, R15, 0x1, PT ;  /* 0x000000010f00780c */ /* 0x000fda0003f85070 */
[----:B------:R-:W1:Y:S08]  /*27d0*/  @!P4 LDC R17, c[0x0][0x390] ;  /* 0x0000e400ff11cb82 */ /* 0x000e700000000800 */
[----:B------:R-:W2:Y:S01]  /*27e0*/  @!P4 LDC.64 R32, c[0x0][0x3a8] ;  /* 0x0000ea00ff20cb82 */ /* 0x000ea20000000a00 */
        /* <DEDUP_REMOVED lines=10> */
.L_x_64:
[----:B------:R-:W-:Y:S05]  /*2890*/  BSYNC.RECONVERGENT B2 ;  /* 0x0000000000027941 */ /* 0x000fea0003800200 */
.L_x_63:
[----:B-1-3--:R-:W-:Y:S01]  /*28a0*/  @!P4 IMAD R19, R46, R17, R3 ;  /* 0x000000112e13c224 */ /* 0x00afe200078e0203 */
[----:B------:R-:W-:-:S03]  /*28b0*/  @!P4 MOV R15, 0x7fffffff ;  /* 0x7fffffff000fc802 */ /* 0x000fc60000000f00 */
[----:B--2---:R-:W-:-:S05]  /*28c0*/  @!P4 IMAD.WIDE R18, R19, 0x4, R32 ;  /* 0x000000041312c825 */ /* 0x004fca00078e0220 */
[----:B------:R2:W-:Y:S02]  /*28d0*/  @!P4 STG.E desc[UR6][R18.64], R15 ;  /* 0x0000000f1200c986 */ /* 0x0005e4000c101906 */
.L_x_57:
[----:B------:R-:W-:Y:S05]  /*28e0*/  BSYNC.RECONVERGENT B0 ;  /* 0x0000000000007941 */ /* 0x000fea0003800200 */
.L_x_56:
[----:B-1-3--:R-:W-:Y:S01]  /*28f0*/  HFMA2 R32, -RZ, RZ, 0, 0 ;  /* 0x00000000ff207431 */ /* 0x00afe200000001ff */
[----:B------:R-:W-:Y:S02]  /*2900*/  CS2R R68, SRZ ;  /* 0x0000000000447805 */ /* 0x000fe4000001ff00 */
[----:B------:R-:W-:Y:S01]  /*2910*/  CS2R R36, SRZ ;  /* 0x0000000000247805 */ /* 0x000fe2000001ff00 */
[----:B------:R-:W-:Y:S06]  /*2920*/  @!P3 BRA `(.L_x_65) ;  /* 0x0000000400e4b947 */ /* 0x000fec0003800000 */
[----:B--2---:R-:W1:Y:S01]  /*2930*/  LDC R18, c[0x0][0x390] ;  /* 0x0000e400ff127b82 */ /* 0x004e620000000800 */
[----:B------:R-:W-:Y:S01]  /*2940*/  CS2R R68, SRZ ;  /* 0x0000000000447805 */ /* 0x000fe2000001ff00 */
[----:B------:R-:W-:-:S06]  /*2950*/  UMOV UR4, URZ ;  /* 0x000000ff00047c82 */ /* 0x000fcc0008000000 */
[----:B------:R-:W2:Y:S02]  /*2960*/  LDC.64 R34, c[0x0][0x380] ;  /* 0x0000e000ff227b82 */ /* 0x000ea40000000a00 */
.L_x_66:
[----:B------:R-:W-:-:S04]  /*2970*/  VIADD R15, R13, UR4 ;  /* 0x000000040d0f7c36 */ /* 0x000fc80008000000 */
[----:B-1----:R-:W-:-:S04]  /*2980*/  IMAD R15, R15, R18, R3 ;  /* 0x000000120f0f7224 */ /* 0x002fc800078e0203 */
[----:B--2---:R-:W-:-:S05]  /*2990*/  IMAD.WIDE R20, R15, 0x4, R34 ;  /* 0x000000040f147825 */ /* 0x004fca00078e0222 */
[----:B------:R-:W2:Y:S01]  /*29a0*/  LDG.E.CONSTANT R81, desc[UR6][R20.64] ;  /* 0x0000000614517981 */ /* 0x000ea2000c1e9900 */
[----:B------:R-:W-:-:S05]  /*29b0*/  IMAD.WIDE R32, R18, 0x4, R20 ;  /* 0x0000000412207825 */ /* 0x000fca00078e0214 */
[----:B------:R1:W3:Y:S01]  /*29c0*/  LDG.E.CONSTANT R82, desc[UR6][R32.64] ;  /* 0x0000000620527981 */ /* 0x0002e2000c1e9900 */
[----:B------:R-:W-:-:S05]  /*29d0*/  IMAD.WIDE R38, R18, 0x4, R32 ;  /* 0x0000000412267825 */ /* 0x000fca00078e0220 */
[----:B------:R4:W5:Y:S01]  /*29e0*/  LDG.E.CONSTANT R80, desc[UR6][R38.64] ;  /* 0x0000000626507981 */ /* 0x000962000c1e9900 */
        /* <DEDUP_REMOVED lines=8> */
[----:B-1----:R-:W-:-:S05]  /*2a70*/  IMAD.WIDE R32, R18, 0x4, R46 ;  /* 0x0000000412207825 */ /* 0x002fca00078e022e */
[----:B------:R1:W5:Y:S01]  /*2a80*/  LDG.E.CONSTANT R75, desc[UR6][R32.64] ;  /* 0x00000006204b7981 */ /* 0x000362000c1e9900 */
[----:B----4-:R-:W-:-:S05]  /*2a90*/  IMAD.WIDE R38, R18, 0x4, R32 ;  /* 0x0000000412267825 */ /* 0x010fca00078e0220 */
[----:B------:R4:W5:Y:S01]  /*2aa0*/  LDG.E.CONSTANT R74, desc[UR6][R38.64] ;  /* 0x00000006264a7981 */ /* 0x000962000c1e9900 */
[----:B0-----:R-:W-:-:S05]  /*2ab0*/  IMAD.WIDE R40, R18, 0x4, R38 ;  /* 0x0000000412287825 */ /* 0x001fca00078e0226 */
[----:B------:R0:W5:Y:S01]  /*2ac0*/  LDG.E.CONSTANT R73, desc[UR6][R40.64] ;  /* 0x0000000628497981 */ /* 0x000162000c1e9900 */
[----:B------:R-:W-:-:S05]  /*2ad0*/  IMAD.WIDE R42, R18, 0x4, R40 ;  /* 0x00000004122a7825 */ /* 0x000fca00078e0228 */
[----:B------:R-:W5:Y:S01]  /*2ae0*/  LDG.E.CONSTANT R72, desc[UR6][R42.64] ;  /* 0x000000062a487981 */ /* 0x000f62000c1e9900 */
[----:B------:R-:W-:-:S05]  /*2af0*/  IMAD.WIDE R44, R18, 0x4, R42 ;  /* 0x00000004122c7825 */ /* 0x000fca00078e022a */
[----:B------:R-:W5:Y:S01]  /*2b00*/  LDG.E.CONSTANT R21, desc[UR6][R44.64] ;  /* 0x000000062c157981 */ /* 0x000f62000c1e9900 */
[----:B------:R-:W-:-:S05]  /*2b10*/  IMAD.WIDE R46, R18, 0x4, R44 ;  /* 0x00000004122e7825 */ /* 0x000fca00078e022c */
[----:B------:R0:W5:Y:S01]  /*2b20*/  LDG.E.CONSTANT R20, desc[UR6][R46.64] ;  /* 0x000000062e147981 */ /* 0x000162000c1e9900 */
[----:B-1----:R-:W-:-:S05]  /*2b30*/  IMAD.WIDE R32, R18, 0x4, R46 ;  /* 0x0000000412207825 */ /* 0x002fca00078e022e */
[----:B------:R-:W5:Y:S01]  /*2b40*/  LDG.E.CONSTANT R15, desc[UR6][R32.64] ;  /* 0x00000006200f7981 */ /* 0x000f62000c1e9900 */
[----:B----4-:R-:W-:-:S05]  /*2b50*/  IMAD.WIDE R38, R18, 0x4, R32 ;  /* 0x0000000412267825 */ /* 0x010fca00078e0220 */
[----:B------:R-:W4:Y:S01]  /*2b60*/  LDG.E.CONSTANT R19, desc[UR6][R38.64] ;  /* 0x0000000626137981 */ /* 0x000f22000c1e9900 */
[----:B0-----:R-:W-:-:S05]  /*2b70*/  IMAD.WIDE R40, R18, 0x4, R38 ;  /* 0x0000000412287825 */ /* 0x001fca00078e0226 */
[----:B------:R0:W4:Y:S01]  /*2b80*/  LDG.E.CONSTANT R17, desc[UR6][R40.64] ;  /* 0x0000000628117981 */ /* 0x000122000c1e9900 */
[----:B------:R-:W-:Y:S02]  /*2b90*/  UIADD3 UR8, UPT, UPT, UR4, 0x1, URZ ;  /* 0x0000000104087890 */ /* 0x000fe4000fffe0ff */
[----:B------:R-:W-:Y:S02]  /*2ba0*/  UIADD3 UR9, UPT, UPT, UR4, 0x2, URZ ;  /* 0x0000000204097890 */ /* 0x000fe4000fffe0ff */
[----:B------:R-:W-:-:S05]  /*2bb0*/  UIADD3 UR10, UPT, UPT, UR4, 0xe, URZ ;  /* 0x0000000e040a7890 */ /* 0x000fca000fffe0ff */
[----:B------:R-:W-:Y:S01]  /*2bc0*/  I2F.F64.U32 R70, UR8 ;  /* 0x0000000800467d12 */ /* 0x000fe20008201800 */
[----:B------:R-:W-:-:S07]  /*2bd0*/  UIADD3 UR8, UPT, UPT, UR4, 0x3, URZ ;  /* 0x0000000304087890 */ /* 0x000fce000fffe0ff */
        /* <DEDUP_REMOVED lines=21> */
[----:B------:R-:W-:Y:S02]  /*2d30*/  UIADD3 UR9, UPT, UPT, UR4, 0xf, URZ ;  /* 0x0000000f04097890 */ /* 0x000fe4000fffe0ff */
[----:B------:R-:W-:-:S05]  /*2d40*/  UIADD3 UR4, UPT, UPT, UR4, 0x10, URZ ;  /* 0x0000001004047890 */ /* 0x000fca000fffe0ff */
[----:B------:R-:W-:Y:S01]  /*2d50*/  I2F.F64.U32 R42, UR8 ;  /* 0x00000008002a7d12 */ /* 0x000fe20008201800 */
[----:B------:R-:W-:-:S07]  /*2d60*/  ISETP.NE.AND P0, PT, R9, UR4, PT ;  /* 0x0000000409007c0c */ /* 0x000fce000bf05270 */
[----:B0-----:R-:W-:Y:S08]  /*2d70*/  I2F.F64.U32 R40, UR10 ;  /* 0x0000000a00287d12 */ /* 0x001ff00008201800 */
[----:B------:R-:W-:Y:S08]  /*2d80*/  I2F.F64.U32 R38, UR9 ;  /* 0x0000000900267d12 */ /* 0x000ff00008201800 */
[----:B--2---:R-:W0:Y:S08]  /*2d90*/  F2F.F64.F32 R66, R81 ;  /* 0x0000005100427310 */ /* 0x004e300000201800 */
[----:B---3--:R-:W1:Y:S01]  /*2da0*/  F2F.F64.F32 R32, R82 ;  /* 0x0000005200207310 */ /* 0x008e620000201800 */
[----:B0-----:R-:W-:-:S07]  /*2db0*/  DFMA R70, R66, R70, R68 ;  /* 0x000000464246722b */ /* 0x001fce0000000044 */
[----:B-----5:R-:W0:Y:S01]  /*2dc0*/  F2F.F64.F32 R68, R80 ;  /* 0x0000005000447310 */ /* 0x020e220000201800 */
[----:B------:R-:W-:Y:S02]  /*2dd0*/  DADD R36, R66, R36 ;  /* 0x0000000042247229 */ /* 0x000fe40000000024 */
[----:B-1----:R-:W-:-:S05]  /*2de0*/  DFMA R64, R32, R64, R70 ;  /* 0x000000402040722b */ /* 0x002fca0000000046 */
[----:B------:R-:W1:Y:S01]  /*2df0*/  F2F.F64.F32 R66, R79 ;  /* 0x0000004f00427310 */ /* 0x000e620000201800 */
[----:B------:R-:W-:Y:S02]  /*2e00*/  DADD R36, R36, R32 ;  /* 0x0000000024247229 */ /* 0x000fe40000000020 */
[----:B0-----:R-:W-:-:S05]  /*2e10*/  DFMA R62, R68, R62, R64 ;  /* 0x0000003e443e722b */ /* 0x001fca0000000040 */
[----:B------:R-:W0:Y:S01]  /*2e20*/  F2F.F64.F32 R32, R78 ;  /* 0x0000004e00207310 */ /* 0x000e220000201800 */
[----:B------:R-:W-:Y:S02]  /*2e30*/  DADD R36, R36, R68 ;  /* 0x0000000024247229 */ /* 0x000fe40000000044 */
[----:B-1----:R-:W-:-:S05]  /*2e40*/  DFMA R60, R66, R60, R62 ;  /* 0x0000003c423c722b */ /* 0x002fca000000003e */
[----:B------:R-:W-:Y:S01]  /*2e50*/  I2F.F64.U32 R68, UR4 ;  /* 0x0000000400447d12 */ /* 0x000fe20008201800 */
[----:B------:R-:W-:Y:S02]  /*2e60*/  DADD R36, R36, R66 ;  /* 0x0000000024247229 */ /* 0x000fe40000000042 */
[----:B0-----:R-:W-:-:S05]  /*2e70*/  DFMA R58, R32, R58, R60 ;  /* 0x0000003a203a722b */ /* 0x001fca000000003c */
[----:B------:R-:W0:Y:S01]  /*2e80*/  F2F.F64.F32 R62, R77 ;  /* 0x0000004d003e7310 */ /* 0x000e220000201800 */
[----:B------:R-:W-:-:S07]  /*2e90*/  DADD R36, R36, R32 ;  /* 0x0000000024247229 */ /* 0x000fce0000000020 */
[----:B------:R-:W1:Y:S01]  /*2ea0*/  F2F.F64.F32 R60, R76 ;  /* 0x0000004c003c7310 */ /* 0x000e620000201800 */
[----:B0-----:R-:W-:-:S07]  /*2eb0*/  DFMA R56, R62, R56, R58 ;  /* 0x000000383e38722b */ /* 0x001fce000000003a */
[----:B------:R-:W0:Y:S01]  /*2ec0*/  F2F.F64.F32 R32, R75 ;  /* 0x0000004b00207310 */ /* 0x000e220000201800 */
        /* <DEDUP_REMOVED lines=20> */
[----:B----4-:R-:W1:Y:S01]  /*3010*/  F2F.F64.F32 R36, R19 ;  /* 0x0000001300247310 */ /* 0x010e620000201800 */
[----:B------:R-:W-:Y:S02]  /*3020*/  DADD R62, R62, R48 ;  /* 0x000000003e3e7229 */ /* 0x000fe40000000030 */
[----:B0-----:R-:W-:-:S05]  /*3030*/  DFMA R40, R32, R40, R42 ;  /* 0x000000282028722b */ /* 0x001fca000000002a */
[----:B------:R-:W0:Y:S01]  /*3040*/  F2F.F64.F32 R20, R17 ;  /* 0x0000001100147310 */ /* 0x000e220000201800 */
[----:B------:R-:W-:Y:S02]  /*3050*/  DADD R62, R62, R32 ;  /* 0x000000003e3e7229 */ /* 0x000fe40000000020 */
[----:B-1----:R-:W-:-:S06]  /*3060*/  DFMA R38, R36, R38, R40 ;  /* 0x000000262426722b */ /* 0x002fcc0000000028 */
[----:B------:R-:W-:Y:S02]  /*3070*/  DADD R36, R62, R36 ;  /* 0x000000003e247229 */ /* 0x000fe40000000024 */
[----:B0-----:R-:W-:-:S06]  /*3080*/  DFMA R68, R20, R68, R38 ;  /* 0x000000441444722b */ /* 0x001fcc0000000026 */
[----:B------:R-:W-:Y:S01]  /*3090*/  DADD R36, R36, R20 ;  /* 0x0000000024247229 */ /* 0x000fe20000000014 */
[----:B------:R-:W-:Y:S10]  /*30a0*/  @P0 BRA `(.L_x_66) ;  /* 0xfffffff800300947 */ /* 0x000ff4000383ffff */
[----:B------:R-:W-:-:S07]  /*30b0*/  MOV R32, R9 ;  /* 0x0000000900207202 */ /* 0x000fce0000000f00 */
.L_x_65:
[----:B------:R-:W-:-:S13]  /*30c0*/  LOP3.LUT P0, RZ, R0, 0xf, RZ, 0xc0, !PT ;  /* 0x0000000f00ff7812 */ /* 0x000fda000780c0ff */
[----:B------:R-:W-:Y:S05]  /*30d0*/  @!P0 BRA `(.L_x_67) ;  /* 0x0000000400f88947 */ /* 0x000fea0003800000 */
[----:B------:R-:W-:Y:S01]  /*30e0*/  LOP3.LUT P0, RZ, R4, 0x7, RZ, 0xc0, !PT ;  /* 0x0000000704ff7812 */ /* 0x000fe2000780c0ff */
[----:B------:R-:W-:-:S12]  /*30f0*/  @!P1 BRA `(.L_x_68) ;  /* 0x0000000000f09947 */ /* 0x000fd80003800000 */
[----:B------:R-:W1:Y:S01]  /*3100*/  LDC R43, c[0x0][0x390] ;  /* 0x0000e400ff2b7b82 */ /* 0x000e620000000800 */
[----:B------:R-:W-:-:S07]  /*3110*/  IADD3 R20, PT, PT, R13, R32, RZ ;  /* 0x000000200d147210 */ /* 0x000fce0007ffe0ff */
[----:B--2---:R-:W2:Y:S01]  /*3120*/  LDC.64 R18, c[0x0][0x380] ;  /* 0x0000e000ff127b82 */ /* 0x004ea20000000a00 */
[----:B-1----:R-:W-:-:S04]  /*3130*/  IMAD R15, R20, R43, R3 ;  /* 0x0000002b140f7224 */ /* 0x002fc800078e0203 */
[----:B--2---:R-:W-:-:S05]  /*3140*/  IMAD.WIDE R18, R15, 0x4, R18 ;  /* 0x000000040f127825 */ /* 0x004fca00078e0212 */
[----:B------:R1:W2:Y:S01]  /*3150*/  LDG.E.CONSTANT R33, desc[UR6][R18.64] ;  /* 0x0000000612217981 */ /* 0x0002a2000c1e9900 */
[----:B------:R-:W-:-:S05]  /*3160*/  IMAD.WIDE R20, R43, 0x4, R18 ;  /* 0x000000042b147825 */ /* 0x000fca00078e0212 */
[----:B------:R3:W4:Y:S01]  /*3170*/  LDG.E.CONSTANT R48, desc[UR6][R20.64] ;  /* 0x0000000614307981 */ /* 0x000722000c1e9900 */
[----:B------:R-:W-:-:S05]  /*3180*/  IMAD.WIDE R34, R43, 0x4, R20 ;  /* 0x000000042b227825 */ /* 0x000fca00078e0214 */
[----:B------:R-:W5:Y:S01]  /*3190*/  LDG.E.CONSTANT R50, desc[UR6][R34.64] ;  /* 0x0000000622327981 */ /* 0x000f62000c1e9900 */
[----:B------:R-:W-:-:S05]  /*31a0*/  IMAD.WIDE R38, R43, 0x4, R34 ;  /* 0x000000042b267825 */ /* 0x000fca00078e0222 */
[----:B------:R0:W5:Y:S01]  /*31b0*/  LDG.E.CONSTANT R52, desc[UR6][R38.64] ;  /* 0x0000000626347981 */ /* 0x000162000c1e9900 */
[----:B------:R-:W-:-:S05]  /*31c0*/  IMAD.WIDE R40, R43, 0x4, R38 ;  /* 0x000000042b287825 */ /* 0x000fca00078e0226 */
[----:B------:R0:W5:Y:S01]  /*31d0*/  LDG.E.CONSTANT R53, desc[UR6][R40.64] ;  /* 0x0000000628357981 */ /* 0x000162000c1e9900 */
[----:B------:R-:W-:-:S05]  /*31e0*/  IMAD.WIDE R44, R43, 0x4, R40 ;  /* 0x000000042b2c7825 */ /* 0x000fca00078e0228 */
[----:B------:R-:W5:Y:S01]  /*31f0*/  LDG.E.CONSTANT R54, desc[UR6][R44.64] ;  /* 0x000000062c367981 */ /* 0x000f62000c1e9900 */
[----:B-1----:R-:W-:-:S05]  /*3200*/  IMAD.WIDE R18, R43, 0x4, R44 ;  /* 0x000000042b127825 */ /* 0x002fca00078e022c */
[----:B------:R-:W5:Y:S01]  /*3210*/  LDG.E.CONSTANT R17, desc[UR6][R18.64] ;  /* 0x0000000612117981 */ /* 0x000f62000c1e9900 */
[----:B---3--:R-:W-:-:S05]  /*3220*/  IMAD.WIDE R20, R43, 0x4, R18 ;  /* 0x000000042b147825 */ /* 0x008fca00078e0212 */
[----:B------:R1:W3:Y:S01]  /*3230*/  LDG.E.CONSTANT R15, desc[UR6][R20.64] ;  /* 0x00000006140f7981 */ /* 0x0002e2000c1e9900 */
[C---:B------:R-:W-:Y:S01]  /*3240*/  IADD3 R46, PT, PT, R32.reuse, 0x1, RZ ;  /* 0x00000001202e7810 */ /* 0x040fe20007ffe0ff */
[C---:B0-----:R-:W-:Y:S01]  /*3250*/  VIADD R38, R32.reuse, 0x4 ;  /* 0x0000000420267836 */ /* 0x041fe20000000000 */
[C---:B------:R-:W-:Y:S02]  /*3260*/  IADD3 R42, PT, PT, R32.reuse, 0x2, RZ ;  /* 0x00000002202a7810 */ /* 0x040fe40007ffe0ff */
[C---:B------:R-:W-:Y:S02]  /*3270*/  IADD3 R40, PT, PT, R32.reuse, 0x3, RZ ;  /* 0x0000000320287810 */ /* 0x040fe40007ffe0ff */
[----:B------:R-:W-:Y:S01]  /*3280*/  I2F.F64.U32 R46, R46 ;  /* 0x0000002e002e7312 */ /* 0x000fe20000201800 */
[C---:B------:R-:W-:Y:S02]  /*3290*/  IADD3 R34, PT, PT, R32.reuse, 0x5, RZ ;  /* 0x0000000520227810 */ /* 0x040fe40007ffe0ff */
[----:B-1----:R-:W-:-:S02]  /*32a0*/  IADD3 R20, PT, PT, R32, 0x6, RZ ;  /* 0x0000000620147810 */ /* 0x002fc40007ffe0ff */
[C---:B------:R-:W-:Y:S02]  /*32b0*/  IADD3 R18, PT, PT, R32.reuse, 0x7, RZ ;  /* 0x0000000720127810 */ /* 0x040fe40007ffe0ff */
[----:B------:R-:W-:Y:S01]  /*32c0*/  IADD3 R32, PT, PT, R32, 0x8, RZ ;  /* 0x0000000820207810 */ /* 0x000fe20007ffe0ff */
[----:B------:R-:W-:Y:S08]  /*32d0*/  I2F.F64.U32 R42, R42 ;  /* 0x0000002a002a7312 */ /* 0x000ff00000201800 */
[----:B------:R-:W-:Y:S08]  /*32e0*/  I2F.F64.U32 R40, R40 ;  /* 0x0000002800287312 */ /* 0x000ff00000201800 */
[----:B------:R-:W-:Y:S08]  /*32f0*/  I2F.F64.U32 R38, R38 ;  /* 0x0000002600267312 */ /* 0x000ff00000201800 */
[----:B------:R-:W-:Y:S08]  /*3300*/  I2F.F64.U32 R34, R34 ;  /* 0x0000002200227312 */ /* 0x000ff00000201800 */
[----:B------:R-:W-:Y:S08]  /*3310*/  I2F.F64.U32 R20, R20 ;  /* 0x0000001400147312 */ /* 0x000ff00000201800 */
[----:B------:R-:W-:Y:S08]  /*3320*/  I2F.F64.U32 R18, R18 ;  /* 0x0000001200127312 */ /* 0x000ff00000201800 */
[----:B--2---:R-:W0:Y:S08]  /*3330*/  F2F.F64.F32 R44, R33 ;  /* 0x00000021002c7310 */ /* 0x004e300000201800 */
[----:B----4-:R-:W1:Y:S01]  /*3340*/  F2F.F64.F32 R48, R48 ;  /* 0x0000003000307310 */ /* 0x010e620000201800 */
[----:B0-----:R-:W-:-:S07]  /*3350*/  DFMA R46, R44, R46, R68 ;  /* 0x0000002e2c2e722b */ /* 0x001fce0000000044 */
[----:B-----5:R-:W0:Y:S01]  /*3360*/  F2F.F64.F32 R50, R50 ;  /* 0x0000003200327310 */ /* 0x020e220000201800 */
[----:B------:R-:W-:Y:S02]  /*3370*/  DADD R36, R36, R44 ;  /* 0x0000000024247229 */ /* 0x000fe4000000002c */
[----:B-1----:R-:W-:-:S05]  /*3380*/  DFMA R42, R48, R42, R46 ;  /* 0x0000002a302a722b */ /* 0x002fca000000002e */
[----:B------:R-:W1:Y:S01]  /*3390*/  F2F.F64.F32 R44, R52 ;  /* 0x00000034002c7310 */ /* 0x000e620000201800 */
[----:B------:R-:W-:Y:S02]  /*33a0*/  DADD R36, R36, R48 ;  /* 0x0000000024247229 */ /* 0x000fe40000000030 */
[----:B0-----:R-:W-:-:S05]  /*33b0*/  DFMA R40, R50, R40, R42 ;  /* 0x000000283228722b */ /* 0x001fca000000002a */
[----:B------:R-:W-:Y:S01]  /*33c0*/  I2F.F64.U32 R68, R32 ;  /* 0x0000002000447312 */ /* 0x000fe20000201800 */
[----:B------:R-:W-:Y:S02]  /*33d0*/  DADD R36, R36, R50 ;  /* 0x0000000024247229 */ /* 0x000fe40000000032 */
[----:B-1----:R-:W-:-:S05]  /*33e0*/  DFMA R38, R44, R38, R40 ;  /* 0x000000262c26722b */ /* 0x002fca0000000028 */
[----:B------:R-:W0:Y:S01]  /*33f0*/  F2F.F64.F32 R42, R53 ;  /* 0x00000035002a7310 */ /* 0x000e220000201800 */
[----:B------:R-:W-:-:S07]  /*3400*/  DADD R36, R36, R44 ;  /* 0x0000000024247229 */ /* 0x000fce000000002c */
[----:B------:R-:W1:Y:S01]  /*3410*/  F2F.F64.F32 R40, R54 ;  /* 0x0000003600287310 */ /* 0x000e620000201800 */
[----:B0-----:R-:W-:Y:S02]  /*3420*/  DFMA R34, R42, R34, R38 ;  /* 0x000000222a22722b */ /* 0x001fe40000000026 */
[----:B------:R-:W-:-:S05]  /*3430*/  DADD R36, R36, R42 ;  /* 0x0000000024247229 */ /* 0x000fca000000002a */
[----:B------:R-:W0:Y:S01]  /*3440*/  F2F.F64.F32 R38, R17 ;  /* 0x0000001100267310 */ /* 0x000e220000201800 */
[----:B-1----:R-:W-:Y:S02]  /*3450*/  DFMA R20, R40, R20, R34 ;  /* 0x000000142814722b */ /* 0x002fe40000000022 */
[----:B------:R-:W-:-:S05]  /*3460*/  DADD R36, R36, R40 ;  /* 0x0000000024247229 */ /* 0x000fca0000000028 */
[----:B---3--:R-:W1:Y:S01]  /*3470*/  F2F.F64.F32 R34, R15 ;  /* 0x0000000f00227310 */ /* 0x008e620000201800 */
[----:B0-----:R-:W-:Y:S02]  /*3480*/  DFMA R18, R38, R18, R20 ;  /* 0x000000122612722b */ /* 0x001fe40000000014 */
[----:B------:R-:W-:-:S06]  /*3490*/  DADD R36, R36, R38 ;  /* 0x0000000024247229 */ /* 0x000fcc0000000026 */
[----:B-1----:R-:W-:Y:S02]  /*34a0*/  DFMA R68, R34, R68, R18 ;  /* 0x000000442244722b */ /* 0x002fe40000000012 */
[----:B------:R-:W-:-:S11]  /*34b0*/  DADD R36, R36, R34 ;  /* 0x0000000024247229 */ /* 0x000fd60000000022 */
.L_x_68:
[----:B------:R-:W-:Y:S05]  /*34c0*/  @!P0 BRA `(.L_x_67) ;  /* 0x0000000000fc8947 */ /* 0x000fea0003800000 */
[----:B------:R-:W-:Y:S01]  /*34d0*/  ISETP.NE.AND P0, PT, R10, RZ, PT ;  /* 0x000000ff0a00720c */ /* 0x000fe20003f05270 */
[----:B------:R-:W-:-:S12]  /*34e0*/  @!P2 BRA `(.L_x_69) ;  /* 0x000000000080a947 */ /* 0x000fd80003800000 */
[----:B------:R-:W1:Y:S01]  /*34f0*/  LDC R45, c[0x0][0x390] ;  /* 0x0000e400ff2d7b82 */ /* 0x000e620000000800 */
[----:B------:R-:W-:-:S07]  /*3500*/  IADD3 R20, PT, PT, R13, R32, RZ ;  /* 0x000000200d147210 */ /* 0x000fce0007ffe0ff */
[----:B--2---:R-:W2:Y:S01]  /*3510*/  LDC.64 R18, c[0x0][0x380] ;  /* 0x0000e000ff127b82 */ /* 0x004ea20000000a00 */
[----:B-1----:R-:W-:-:S04]  /*3520*/  IMAD R15, R20, R45, R3 ;  /* 0x0000002d140f7224 */ /* 0x002fc800078e0203 */
[----:B--2---:R-:W-:-:S05]  /*3530*/  IMAD.WIDE R18, R15, 0x4, R18 ;  /* 0x000000040f127825 */ /* 0x004fca00078e0212 */
[----:B------:R-:W2:Y:S01]  /*3540*/  LDG.E.CONSTANT R15, desc[UR6][R18.64] ;  /* 0x00000006120f7981 */ /* 0x000ea2000c1e9900 */
[----:B------:R-:W-:-:S05]  /*3550*/  IMAD.WIDE R34, R45, 0x4, R18 ;  /* 0x000000042d227825 */ /* 0x000fca00078e0212 */
[----:B------:R-:W3:Y:S01]  /*3560*/  LDG.E.CONSTANT R33, desc[UR6][R34.64] ;  /* 0x0000000622217981 */ /* 0x000ee2000c1e9900 */
[----:B------:R-:W-:-:S05]  /*3570*/  IMAD.WIDE R40, R45, 0x4, R34 ;  /* 0x000000042d287825 */ /* 0x000fca00078e0222 */
[----:B------:R1:W4:Y:S01]  /*3580*/  LDG.E.CONSTANT R46, desc[UR6][R40.64] ;  /* 0x00000006282e7981 */ /* 0x000322000c1e9900 */
[----:B------:R-:W-:-:S06]  /*3590*/  IMAD.WIDE R44, R45, 0x4, R40 ;  /* 0x000000042d2c7825 */ /* 0x000fcc00078e0228 */
[----:B------:R-:W5:Y:S01]  /*35a0*/  LDG.E.CONSTANT R44, desc[UR6][R44.64] ;  /* 0x000000062c2c7981 */ /* 0x000f62000c1e9900 */
[C---:B------:R-:W-:Y:S01]  /*35b0*/  VIADD R17, R32.reuse, 0x1 ;  /* 0x0000000120117836 */ /* 0x040fe20000000000 */
[C---:B------:R-:W-:Y:S02]  /*35c0*/  IADD3 R38, PT, PT, R32.reuse, 0x2, RZ ;  /* 0x0000000220267810 */ /* 0x040fe40007ffe0ff */
[C---:B------:R-:W-:Y:S01]  /*35d0*/  IADD3 R42, PT, PT, R32.reuse, 0x3, RZ ;  /* 0x00000003202a7810 */ /* 0x040fe20007ffe0ff */
[----:B------:R-:W-:Y:S01]  /*35e0*/  I2F.F64.U32 R20, R17 ;  /* 0x0000001100147312 */ /* 0x000fe20000201800 */
[----:B------:R-:W-:-:S07]  /*35f0*/  IADD3 R32, PT, PT, R32, 0x4, RZ ;  /* 0x0000000420207810 */ /* 0x000fce0007ffe0ff */
[----:B------:R-:W-:Y:S08]  /*3600*/  I2F.F64.U32 R38, R38 ;  /* 0x0000002600267312 */ /* 0x000ff00000201800 */
[----:B------:R-:W-:Y:S08]  /*3610*/  I2F.F64.U32 R42, R42 ;  /* 0x0000002a002a7312 */ /* 0x000ff00000201800 */
[----:B-1----:R-:W-:Y:S08]  /*3620*/  I2F.F64.U32 R40, R32 ;  /* 0x0000002000287312 */ /* 0x002ff00000201800 */
[----:B--2---:R-:W1:Y:S08]  /*3630*/  F2F.F64.F32 R18, R15 ;  /* 0x0000000f00127310 */ /* 0x004e700000201800 */
[----:B---3--:R-:W2:Y:S01]  /*3640*/  F2F.F64.F32 R34, R33 ;  /* 0x0000002100227310 */ /* 0x008ea20000201800 */
[----:B-1----:R-:W-:-:S02]  /*3650*/  DFMA R20, R18, R20, R68 ;  /* 0x000000141214722b */ /* 0x002fc40000000044 */
[----:B------:R-:W-:-:S05]  /*3660*/  DADD R18, R36, R18 ;  /* 0x0000000024127229 */ /* 0x000fca0000000012 */
[----:B----4-:R-:W1:Y:S01]  /*3670*/  F2F.F64.F32 R36, R46 ;  /* 0x0000002e00247310 */ /* 0x010e620000201800 */
[----:B--2---:R-:W-:Y:S02]  /*3680*/  DFMA R20, R34, R38, R20 ;  /* 0x000000262214722b */ /* 0x004fe40000000014 */
[----:B------:R-:W-:-:S05]  /*3690*/  DADD R18, R18, R34 ;  /* 0x0000000012127229 */ /* 0x000fca0000000022 */
[----:B-----5:R-:W2:Y:S01]  /*36a0*/  F2F.F64.F32 R34, R44 ;  /* 0x0000002c00227310 */ /* 0x020ea20000201800 */
[----:B-1----:R-:W-:Y:S02]  /*36b0*/  DFMA R20, R36, R42, R20 ;  /* 0x0000002a2414722b */ /* 0x002fe40000000014 */
[----:B------:R-:W-:-:S06]  /*36c0*/  DADD R18, R18, R36 ;  /* 0x0000000012127229 */ /* 0x000fcc0000000024 */
[----:B--2---:R-:W-:Y:S02]  /*36d0*/  DFMA R68, R34, R40, R20 ;  /* 0x000000282244722b */ /* 0x004fe40000000014 */
[----:B------:R-:W-:-:S11]  /*36e0*/  DADD R36, R18, R34 ;  /* 0x0000000012247229 */ /* 0x000fd60000000022 */
.L_x_69:
[----:B------:R-:W-:Y:S05]  /*36f0*/  @!P0 BRA `(.L_x_67) ;  /* 0x0000000000708947 */ /* 0x000fea0003800000 */
[----:B--2---:R-:W1:Y:S01]  /*3700*/  LDC R15, c[0x0][0x390] ;  /* 0x0000e400ff0f7b82 */ /* 0x004e620000000800 */
[----:B------:R-:W-:-:S07]  /*3710*/  IADD3 R18, PT, PT, R13, R32, RZ ;  /* 0x000000200d127210 */ /* 0x000fce0007ffe0ff */
[----:B------:R-:W2:Y:S01]  /*3720*/  LDC.64 R34, c[0x0][0x380] ;  /* 0x0000e000ff227b82 */ /* 0x000ea20000000a00 */
[----:B-1----:R-:W-:-:S04]  /*3730*/  IMAD R13, R18, R15, R3 ;  /* 0x0000000f120d7224 */ /* 0x002fc800078e0203 */
[----:B--2---:R-:W-:-:S05]  /*3740*/  IMAD.WIDE R34, R13, 0x4, R34 ;  /* 0x000000040d227825 */ /* 0x004fca00078e0222 */
[----:B------:R-:W2:Y:S01]  /*3750*/  LDG.E.CONSTANT R18, desc[UR6][R34.64] ;  /* 0x0000000622127981 */ /* 0x000ea2000c1e9900 */
[----:B------:R-:W-:Y:S02]  /*3760*/  IADD3 R20, PT, PT, R32, 0x1, RZ ;  /* 0x0000000120147810 */ /* 0x000fe40007ffe0ff */
[----:B------:R-:W-:-:S04]  /*3770*/  ISETP.NE.AND P0, PT, R10, 0x1, PT ;  /* 0x000000010a00780c */ /* 0x000fc80003f05270 */
[----:B------:R-:W-:Y:S08]  /*3780*/  I2F.F64.U32 R20, R20 ;  /* 0x0000001400147312 */ /* 0x000ff00000201800 */
[----:B--2---:R-:W1:Y:S02]  /*3790*/  F2F.F64.F32 R18, R18 ;  /* 0x0000001200127310 */ /* 0x004e640000201800 */
[----:B-1----:R-:W-:-:S02]  /*37a0*/  DFMA R68, R18, R20, R68 ;  /* 0x000000141244722b */ /* 0x002fc40000000044 */
[----:B------:R-:W-:Y:S01]  /*37b0*/  DADD R36, R36, R18 ;  /* 0x0000000024247229 */ /* 0x000fe20000000012 */
[----:B------:R-:W-:Y:S10]  /*37c0*/  @!P0 BRA `(.L_x_67) ;  /* 0x00000000003c8947 */ /* 0x000ff40003800000 */
[----:B------:R-:W-:Y:S01]  /*37d0*/  ISETP.NE.AND P0, PT, R10, 0x2, PT ;  /* 0x000000020a00780c */ /* 0x000fe20003f05270 */
[----:B------:R-:W-:-:S05]  /*37e0*/  IMAD.WIDE R40, R15, 0x4, R34 ;  /* 0x000000040f287825 */ /* 0x000fca00078e0222 */
[----:B------:R-:W2:Y:S07]  /*37f0*/  LDG.E.CONSTANT R18, desc[UR6][R40.64] ;  /* 0x0000000628127981 */ /* 0x000eae000c1e9900 */
[----:B------:R-:W-:-:S05]  /*3800*/  @P0 IMAD.WIDE R34, R15, 0x4, R40 ;  /* 0x000000040f220825 */ /* 0x000fca00078e0228 */
[----:B------:R-:W3:Y:S01]  /*3810*/  @P0 LDG.E.CONSTANT R33, desc[UR6][R34.64] ;  /* 0x0000000622210981 */ /* 0x000ee2000c1e9900 */
[C---:B------:R-:W-:Y:S01]  /*3820*/  VIADD R20, R32.reuse, 0x2 ;  /* 0x0000000220147836 */ /* 0x040fe20000000000 */
[----:B------:R-:W-:-:S05]  /*3830*/  @P0 IADD3 R38, PT, PT, R32, 0x3, RZ ;  /* 0x0000000320260810 */ /* 0x000fca0007ffe0ff */
[----:B------:R-:W-:Y:S08]  /*3840*/  I2F.F64.U32 R20, R20 ;  /* 0x0000001400147312 */ /* 0x000ff00000201800 */
[----:B------:R-:W-:Y:S08]  /*3850*/  @P0 I2F.F64.U32 R38, R38 ;  /* 0x0000002600260312 */ /* 0x000ff00000201800 */
[----:B--2---:R-:W1:Y:S08]  /*3860*/  F2F.F64.F32 R18, R18 ;  /* 0x0000001200127310 */ /* 0x004e700000201800 */
[----:B---3--:R-:W2:Y:S01]  /*3870*/  @P0 F2F.F64.F32 R32, R33 ;  /* 0x0000002100200310 */ /* 0x008ea20000201800 */
[----:B-1----:R-:W-:-:S02]  /*3880*/  DFMA R68, R18, R20, R68 ;  /* 0x000000141244722b */ /* 0x002fc40000000044 */
[----:B------:R-:W-:-:S06]  /*3890*/  DADD R36, R36, R18 ;  /* 0x0000000024247229 */ /* 0x000fcc0000000012 */
[----:B--2---:R-:W-:Y:S02]  /*38a0*/  @P0 DFMA R68, R32, R38, R68 ;  /* 0x000000262044022b */ /* 0x004fe40000000044 */
[----:B------:R-:W-:-:S11]  /*38b0*/  @P0 DADD R36, R36, R32 ;  /* 0x0000000024240229 */ /* 0x000fd60000000020 */
.L_x_67:
[----:B------:R-:W-:-:S13]  /*38c0*/  ISETP.GE.AND P0, PT, R16, R14, PT ;  /* 0x0000000e1000720c */ /* 0x000fda0003f06270 */
[----:B------:R-:W-:Y:S05]  /*38d0*/  @P0 BRA `(.L_x_50) ;  /* 0x0000000400ac0947 */ /* 0x000fea0003800000 */
[----:B--2---:R-:W1:Y:S01]  /*38e0*/  LDC.64 R14, c[0x0][0x380] ;  /* 0x0000e000ff0e7b82 */ /* 0x004e620000000a00 */
[----:B------:R-:W2:Y:S07]  /*38f0*/  LDCU UR4, c[0x0][0x390] ;  /* 0x00007200ff0477ac */ /* 0x000eae0008000800 */
[----:B------:R-:W3:Y:S08]  /*3900*/  LDC.64 R38, c[0x0][0x3a8] ;  /* 0x0000ea00ff267b82 */ /* 0x000ef00000000a00 */
[----:B------:R-:W4:Y:S01]  /*3910*/  LDC.64 R40, c[0x0][0x380] ;  /* 0x0000e000ff287b82 */ /* 0x000f220000000a00 */
[----:B--2---:R-:W-:-:S04]  /*3920*/  IMAD R13, R16, UR4, R3 ;  /* 0x00000004100d7c24 */ /* 0x004fc8000f8e0203 */
[----:B-1----:R-:W-:-:S03]  /*3930*/  IMAD.WIDE R14, R13, 0x4, R14 ;  /* 0x000000040d0e7825 */ /* 0x002fc600078e020e */
[----:B------:R-:W1:Y:S03]  /*3940*/  LDC.64 R42, c[0x0][0x390] ;  /* 0x0000e400ff2a7b82 */ /* 0x000e660000000a00 */
[----:B------:R-:W2:Y:S01]  /*3950*/  LDG.E.CONSTANT R14, desc[UR6][R14.64] ;  /* 0x000000060e0e7981 */ /* 0x000ea2000c1e9900 */
[----:B------:R-:W-:Y:S01]  /*3960*/  BSSY.RECONVERGENT B0, `(.L_x_70) ;  /* 0x000001e000007945 */ /* 0x000fe20003800200 */
[----:B-1234-:R2:W0:Y:S02]  /*3970*/  F2F.F64.F32 R18, R14 ;  /* 0x0000000e00127310 */ /* 0x01e4240000201800 */
.L_x_71:
[----:B------:R-:W1:Y:S01]  /*3980*/  LDCU UR4, c[0x0][0x398] ;  /* 0x00007300ff0477ac */ /* 0x000e620008000800 */
[C---:B------:R-:W-:Y:S01]  /*3990*/  IMAD R17, R16.reuse, R42, R3 ;  /* 0x0000002a10117224 */ /* 0x040fe200078e0203 */
[C---:B-1----:R-:W-:Y:S02]  /*39a0*/  IADD3 R13, PT, PT, R16.reuse, -UR4, RZ ;  /* 0x80000004100d7c10 */ /* 0x042fe4000fffe0ff */
[----:B------:R-:W-:-:S03]  /*39b0*/  IADD3 R16, PT, PT, R16, 0x1, RZ ;  /* 0x0000000110107810 */ /* 0x000fc60007ffe0ff */
[----:B--2---:R-:W-:Y:S01]  /*39c0*/  IMAD R14, R13, R42, R42 ;  /* 0x0000002a0d0e7224 */ /* 0x004fe200078e022a */
[----:B------:R-:W-:-:S04]  /*39d0*/  ISETP.GE.AND P0, PT, R16, R43, PT ;  /* 0x0000002b1000720c */ /* 0x000fc80003f06270 */
[----:B------:R-:W-:-:S05]  /*39e0*/  IADD3 R21, PT, PT, R14, R3, RZ ;  /* 0x000000030e157210 */ /* 0x000fca0007ffe0ff */
[----:B------:R-:W-:-:S04]  /*39f0*/  IMAD.WIDE R20, R21, 0x4, R40 ;  /* 0x0000000415147825 */ /* 0x000fc800078e0228 */
[----:B------:R-:W-:Y:S01]  /*3a00*/  @!P0 IADD3 R35, PT, PT, R17, R42, RZ ;  /* 0x0000002a11238210 */ /* 0x000fe20007ffe0ff */
[----:B------:R1:W2:Y:S04]  /*3a10*/  LDG.E.CONSTANT R32, desc[UR6][R20.64] ;  /* 0x0000000614207981 */ /* 0x0002a8000c1e9900 */
[----:B------:R-:W-:-:S06]  /*3a20*/  @!P0 IMAD.WIDE R34, R35, 0x4, R40 ;  /* 0x0000000423228825 */ /* 0x000fcc00078e0228 */
[----:B---3--:R-:W3:Y:S01]  /*3a30*/  @!P0 LDG.E.CONSTANT R34, desc[UR6][R34.64] ;  /* 0x0000000622228981 */ /* 0x008ee2000c1e9900 */
[C---:B0-----:R-:W-:Y:S01]  /*3a40*/  DADD R36, R18.reuse, R36 ;  /* 0x0000000012247229 */ /* 0x041fe20000000024 */
[----:B-1----:R-:W-:Y:S01]  /*3a50*/  IMAD.WIDE R20, R17, 0x4, R38 ;  /* 0x0000000411147825 */ /* 0x002fe200078e0226 */
[----:B------:R-:W-:-:S06]  /*3a60*/  DFMA R68, R18, R26, R68 ;  /* 0x0000001a1244722b */ /* 0x000fcc0000000044 */
[----:B------:R-:W-:-:S08]  /*3a70*/  DMUL R14, R22, -R36 ;  /* 0x80000024160e7228 */ /* 0x000fd00000000000 */
[----:B------:R-:W-:Y:S02]  /*3a80*/  DFMA R14, R68, R26, R14 ;  /* 0x0000001a440e722b */ /* 0x000fe4000000000e */
[----:B------:R-:W-:-:S06]  /*3a90*/  DADD R68, -R36, R68 ;  /* 0x0000000024447229 */ /* 0x000fcc0000000144 */
[----:B------:R-:W-:-:S08]  /*3aa0*/  DMUL R14, R14, R28 ;  /* 0x0000001c0e0e7228 */ /* 0x000fd00000000000 */
[----:B------:R-:W-:-:S08]  /*3ab0*/  DMUL R14, R14, R30 ;  /* 0x0000001e0e0e7228 */ /* 0x000fd00000000000 */
[----:B------:R-:W-:-:S10]  /*3ac0*/  DFMA R14, R24, R36, R14 ;  /* 0x00000024180e722b */ /* 0x000fd4000000000e */
[----:B------:R-:W0:Y:S02]  /*3ad0*/  F2F.F32.F64 R15, R14 ;  /* 0x0000000e000f7310 */ /* 0x000e240000301000 */
[----:B0-----:R1:W-:Y:S06]  /*3ae0*/  STG.E desc[UR6][R20.64], R15 ;  /* 0x0000000f14007986 */ /* 0x0013ec000c101906 */
[----:B--2---:R-:W0:Y:S08]  /*3af0*/  F2F.F64.F32 R32, R32 ;  /* 0x0000002000207310 */ /* 0x004e300000201800 */
[----:B---3--:R1:W3:Y:S01]  /*3b00*/  @!P0 F2F.F64.F32 R18, R34 ;  /* 0x0000002200128310 */ /* 0x0082e20000201800 */
[----:B------:R-:W-:Y:S01]  /*3b10*/  ISETP.NE.AND P0, PT, R16, R43, PT ;  /* 0x0000002b1000720c */ /* 0x000fe20003f05270 */
[----:B0-----:R-:W-:-:S12]  /*3b20*/  DADD R36, R36, -R32 ;  /* 0x0000000024247229 */ /* 0x001fd80000000820 */
[----:B-1----:R-:W-:Y:S05]  /*3b30*/  @P0 BRA `(.L_x_71) ;  /* 0xfffffffc00900947 */ /* 0x002fea000383ffff */
[----:B------:R-:W-:Y:S05]  /*3b40*/  BSYNC.RECONVERGENT B0 ;  /* 0x0000000000007941 */ /* 0x000fea0003800200 */
.L_x_70:
[----:B------:R-:W-:Y:S05]  /*3b50*/  BRA `(.L_x_50) ;  /* 0x00000004000c7947 */ /* 0x000fea0003800000 */
.L_x_55:
[----:B------:R-:W-:-:S13]  /*3b60*/  ISETP.GT.AND P0, PT, R14, RZ, PT ;  /* 0x000000ff0e00720c */ /* 0x000fda0003f04270 */
[----:B------:R-:W-:Y:S05]  /*3b70*/  @!P0 BRA `(.L_x_50) ;  /* 0x0000000400048947 */ /* 0x000fea0003800000 */
[----:B------:R-:W-:Y:S01]  /*3b80*/  ISETP.GE.U32.AND P0, PT, R2, 0x7, PT ;  /* 0x000000070200780c */ /* 0x000fe20003f06070 */
[----:B------:R-:W-:-:S12]  /*3b90*/  IMAD.MOV.U32 R32, RZ, RZ, RZ ;  /* 0x000000ffff207224 */ /* 0x000fd800078e00ff */
[----:B------:R-:W-:Y:S05]  /*3ba0*/  @!P0 BRA `(.L_x_72) ;  /* 0x0000000000648947 */ /* 0x000fea0003800000 */
[----:B------:R-:W1:Y:S01]  /*3bb0*/  LDC R13, c[0x0][0x390] ;  /* 0x0000e400ff0d7b82 */ /* 0x000e620000000800 */
[----:B------:R-:W-:-:S07]  /*3bc0*/  UMOV UR4, URZ ;  /* 0x000000ff00047c82 */ /* 0x000fce0008000000 */
[----:B------:R-:W2:Y:S02]  /*3bd0*/  LDC.64 R40, c[0x0][0x3a8] ;  /* 0x0000ea00ff287b82 */ /* 0x000ea40000000a00 */
.L_x_73:
        /* <DEDUP_REMOVED lines=21> */
[----:B---3--:R-:W-:-:S07]  /*3d30*/  MOV R32, R7 ;  /* 0x0000000700207202 */ /* 0x008fce0000000f00 */
.L_x_72:
        /* <DEDUP_REMOVED lines=18> */
.L_x_74:
[----:B------:R-:W-:Y:S05]  /*3e60*/  @!P4 BRA `(.L_x_50) ;  /* 0x000000000048c947 */ /* 0x000fea0003800000 */
[----:B------:R-:W-:Y:S02]  /*3e70*/  ISETP.NE.AND P4, PT, R8, RZ, PT ;  /* 0x000000ff0800720c */ /* 0x000fe40003f85270 */
[----:B------:R-:W-:-:S11]  /*3e80*/  ISETP.NE.AND P0, PT, R12, RZ, PT ;  /* 0x000000ff0c00720c */ /* 0x000fd60003f05270 */
[----:B-1----:R-:W1:Y:S08]  /*3e90*/  @P4 LDC R20, c[0x0][0x390] ;  /* 0x0000e400ff144b82 */ /* 0x002e700000000800 */
[----:B------:R-:W2:Y:S01]  /*3ea0*/  @P4 LDC.64 R18, c[0x0][0x3a8] ;  /* 0x0000ea00ff124b82 */ /* 0x000ea20000000a00 */
[----:B------:R-:W-:Y:S05]  /*3eb0*/  @!P0 BRA `(.L_x_75) ;  /* 0x0000000000248947 */ /* 0x000fea0003800000 */
[----:B------:R-:W3:Y:S08]  /*3ec0*/  LDC R17, c[0x0][0x390] ;  /* 0x0000e400ff117b82 */ /* 0x000ef00000000800 */
[----:B------:R-:W4:Y:S01]  /*3ed0*/  LDC.64 R14, c[0x0][0x3a8] ;  /* 0x0000ea00ff0e7b82 */ /* 0x000f220000000a00 */
[C---:B---3--:R-:W-:Y:S02]  /*3ee0*/  IMAD R13, R32.reuse, R17, R3 ;  /* 0x00000011200d7224 */ /* 0x048fe400078e0203 */
[----:B------:R-:W-:-:S02]  /*3ef0*/  VIADD R32, R32, 0x2 ;  /* 0x0000000220207836 */ /* 0x000fc40000000000 */
[----:B----4-:R-:W-:Y:S01]  /*3f00*/  IMAD.WIDE R14, R13, 0x4, R14 ;  /* 0x000000040d0e7825 */ /* 0x010fe200078e020e */
[----:B------:R-:W-:-:S03]  /*3f10*/  MOV R13, 0x7fffffff ;  /* 0x7fffffff000d7802 */ /* 0x000fc60000000f00 */
[----:B------:R-:W-:Y:S02]  /*3f20*/  IMAD.WIDE R16, R17, 0x4, R14 ;  /* 0x0000000411107825 */ /* 0x000fe400078e020e */
[----:B------:R3:W-:Y:S04]  /*3f30*/  STG.E desc[UR6][R14.64], R13 ;  /* 0x0000000d0e007986 */ /* 0x0007e8000c101906 */
[----:B------:R3:W-:Y:S02]  /*3f40*/  STG.E desc[UR6][R16.64], R13 ;  /* 0x0000000d10007986 */ /* 0x0007e4000c101906 */
.L_x_75:
[----:B-1-3--:R-:W-:Y:S01]  /*3f50*/  @P4 IMAD R15, R32, R20, R3 ;  /* 0x00000014200f4224 */ /* 0x00afe200078e0203 */
[----:B------:R-:W-:-:S03]  /*3f60*/  @P4 MOV R13, 0x7fffffff ;  /* 0x7fffffff000d4802 */ /* 0x000fc60000000f00 */
[----:B--2---:R-:W-:-:S05]  /*3f70*/  @P4 IMAD.WIDE R14, R15, 0x4, R18 ;  /* 0x000000040f0e4825 */ /* 0x004fca00078e0212 */
[----:B------:R4:W-:Y:S02]  /*3f80*/  @P4 STG.E desc[UR6][R14.64], R13 ;  /* 0x0000000d0e004986 */ /* 0x0009e4000c101906 */
.L_x_50:
[----:B------:R-:W-:Y:S05]  /*3f90*/  BSYNC.RECONVERGENT B1 ;  /* 0x0000000000017941 */ /* 0x000fea0003800200 */
.L_x_48:
[----:B------:R-:W5:Y:S01]  /*3fa0*/  LDCU UR4, c[0x0][0x390] ;  /* 0x00007200ff0477ac */ /* 0x000f620008000800 */
[----:B------:R-:W-:-:S04]  /*3fb0*/  IADD3 R3, PT, PT, R3, UR5, RZ ;  /* 0x0000000503037c10 */ /* 0x000fc8000fffe0ff */
[----:B-----5:R-:W-:-:S13]  /*3fc0*/  ISETP.GE.AND P0, PT, R3, UR4, PT ;  /* 0x0000000403007c0c */ /* 0x020fda000bf06270 */
[----:B------:R-:W-:Y:S05]  /*3fd0*/  @!P0 BRA `(.L_x_76) ;  /* 0xffffffdc00c48947 */ /* 0x000fea000383ffff */
[----:B------:R-:W-:Y:S05]  /*3fe0*/  EXIT ;  /* 0x000000000000794d */ /* 0x000fea0003800000 */
.L_x_47:
[----:B------:R-:W-:Y:S01]  /*3ff0*/  ISETP.GE.AND P0, PT, R8, 0x1, PT ;  /* 0x000000010800780c */ /* 0x000fe20003f06270 */
[----:B------:R-:W1:-:S12]  /*4000*/  LDCU UR8, c[0x0][0x398] ;  /* 0x00007300ff0877ac */ /* 0x000e580008000800 */
[----:B------:R-:W-:Y:S05]  /*4010*/  @!P0 BRA `(.L_x_77) ;  /* 0x0000001000588947 */ /* 0x000fea0003800000 */
[C---:B------:R-:W-:Y:S02]  /*4020*/  LOP3.LUT R32, R8.reuse, 0x7, RZ, 0xc0, !PT ;  /* 0x0000000708207812 */ /* 0x040fe400078ec0ff */
[C---:B------:R-:W-:Y:S02]  /*4030*/  LOP3.LUT R33, R8.reuse, 0x3, RZ, 0xc0, !PT ;  /* 0x0000000308217812 */ /* 0x040fe400078ec0ff */
[C---:B------:R-:W-:Y:S02]  /*4040*/  LOP3.LUT R4, R8.reuse, 0x7ffffff8, RZ, 0xc0, !PT ;  /* 0x7ffffff808047812 */ /* 0x040fe400078ec0ff */
[----:B------:R-:W-:Y:S02]  /*4050*/  LOP3.LUT R5, R8, 0x1, RZ, 0xc0, !PT ;  /* 0x0000000108057812 */ /* 0x000fe400078ec0ff */
[----:B------:R-:W-:Y:S02]  /*4060*/  IADD3 R34, PT, PT, R32, -0x1, RZ ;  /* 0xffffffff20227810 */ /* 0x000fe40007ffe0ff */
[----:B------:R-:W-:-:S07]  /*4070*/  IADD3 R35, PT, PT, R33, -0x1, RZ ;  /* 0xffffffff21237810 */ /* 0x000fce0007ffe0ff */
.L_x_101:
[----:B--234-:R-:W2:Y:S08]  /*4080*/  LDC.64 R6, c[0x0][0x388] ;  /* 0x0000e200ff067b82 */ /* 0x01ceb00000000a00 */
[----:B------:R-:W3:Y:S01]  /*4090*/  LDC R42, c[0x0][0x394] ;  /* 0x0000e500ff2a7b82 */ /* 0x000ee20000000800 */
[----:B--2---:R-:W-:-:S06]  /*40a0*/  IMAD.WIDE R6, R3, 0x4, R6 ;  /* 0x0000000403067825 */ /* 0x004fcc00078e0206 */
[----:B------:R-:W3:Y:S01]  /*40b0*/  LDG.E.CONSTANT R7, desc[UR6][R6.64] ;  /* 0x0000000606077981 */ /* 0x000ee2000c1e9900 */
[----:B------:R-:W-:Y:S01]  /*40c0*/  BSSY.RECONVERGENT B1, `(.L_x_78) ;  /* 0x0000106000017945 */ /* 0x000fe20003800200 */
[----:B---3--:R-:W-:-:S13]  /*40d0*/  ISETP.GE.U32.AND P0, PT, R7, R42, PT ;  /* 0x0000002a0700720c */ /* 0x008fda0003f06070 */
[----:B------:R-:W-:Y:S05]  /*40e0*/  @P0 BRA `(.L_x_79) ;  /* 0x0000000c00080947 */ /* 0x000fea0003800000 */
[----:B------:R-:W2:Y:S01]  /*40f0*/  LDCU UR4, c[0x0][0x398] ;  /* 0x00007300ff0477ac */ /* 0x000ea20008000800 */
[----:B------:R-:W-:-:S04]  /*4100*/  IADD3 R6, PT, PT, -R7, R42, RZ ;  /* 0x0000002a07067210 */ /* 0x000fc80007ffe1ff */
[----:B--2---:R-:W-:-:S13]  /*4110*/  ISETP.GE.AND P0, PT, R6, UR4, PT ;  /* 0x0000000406007c0c */ /* 0x004fda000bf06270 */
[----:B------:R-:W-:Y:S05]  /*4120*/  @!P0 BRA `(.L_x_80) ;  /* 0x0000000400ec8947 */ /* 0x000fea0003800000 */
[----:B------:R-:W-:Y:S01]  /*4130*/  IMAD.IADD R6, R7, 0x1, R0 ;  /* 0x0000000107067824 */ /* 0x000fe200078e0200 */
[----:B------:R-:W-:Y:S04]  /*4140*/  BSSY.RECONVERGENT B0, `(.L_x_81) ;  /* 0x000004d000007945 */ /* 0x000fe80003800200 */
        /* <DEDUP_REMOVED lines=8> */
[----:B------:R-:W2:Y:S01]  /*41d0*/  LDC R41, c[0x0][0x390] ;  /* 0x0000e400ff297b82 */ /* 0x000ea20000000800 */
[----:B------:R-:W-:Y:S02]  /*41e0*/  LOP3.LUT R40, R6, 0x7ffffff8, RZ, 0xc0, !PT ;  /* 0x7ffffff806287812 */ /* 0x000fe400078ec0ff */
[----:B------:R-:W-:-:S05]  /*41f0*/  MOV R7, RZ ;  /* 0x000000ff00077202 */ /* 0x000fca0000000f00 */
[----:B------:R-:W3:Y:S02]  /*4200*/  LDC.64 R38, c[0x0][0x3a8] ;  /* 0x0000ea00ff267b82 */ /* 0x000ee40000000a00 */
.L_x_85:
[C---:B--2-4-:R-:W-:Y:S01]  /*4210*/  IMAD R9, R7.reuse, R41, R3 ;  /* 0x0000002907097224 */ /* 0x054fe200078e0203 */
[----:B------:R-:W-:Y:S02]  /*4220*/  MOV R43, 0x7fffffff ;  /* 0x7fffffff002b7802 */ /* 0x000fe40000000f00 */
[----:B------:R-:W-:Y:S01]  /*4230*/  IADD3 R7, PT, PT, R7, 0x8, RZ ;  /* 0x0000000807077810 */ /* 0x000fe20007ffe0ff */
[----:B---3--:R-:W-:-:S03]  /*4240*/  IMAD.WIDE R8, R9, 0x4, R38 ;  /* 0x0000000409087825 */ /* 0x008fc600078e0226 */
        /* <DEDUP_REMOVED lines=17> */
.L_x_84:
[----:B-1----:R-:W-:Y:S05]  /*4360*/  BSYNC.RECONVERGENT B2 ;  /* 0x0000000000027941 */ /* 0x002fea0003800200 */
.L_x_83:
[----:B------:R-:W-:Y:S05]  /*4370*/  @!P1 BRA `(.L_x_82) ;  /* 0x0000000000a49947 */ /* 0x000fea0003800000 */
[----:B------:R-:W-:Y:S01]  /*4380*/  ISETP.GE.U32.AND P0, PT, R44, 0x4, PT ;  /* 0x000000042c00780c */ /* 0x000fe20003f06070 */
[----:B------:R-:W-:Y:S01]  /*4390*/  BSSY.RECONVERGENT B2, `(.L_x_86) ;  /* 0x0000011000027945 */ /* 0x000fe20003800200 */
[----:B----4-:R-:W-:-:S04]  /*43a0*/  LOP3.LUT R16, R6, 0x3, RZ, 0xc0, !PT ;  /* 0x0000000306107812 */ /* 0x010fc800078ec0ff */
[----:B------:R-:W-:-:S07]  /*43b0*/  ISETP.NE.AND P1, PT, R16, RZ, PT ;  /* 0x000000ff1000720c */ /* 0x000fce0003f25270 */
[----:B------:R-:W-:Y:S06]  /*43c0*/  @!P0 BRA `(.L_x_87) ;  /* 0x0000000000348947 */ /* 0x000fec0003800000 */
[----:B------:R-:W1:Y:S08]  /*43d0*/  LDC R15, c[0x0][0x390] ;  /* 0x0000e400ff0f7b82 */ /* 0x000e700000000800 */
[----:B------:R-:W2:Y:S01]  /*43e0*/  LDC.64 R8, c[0x0][0x3a8] ;  /* 0x0000ea00ff087b82 */ /* 0x000ea20000000a00 */
[C---:B-1----:R-:W-:Y:S02]  /*43f0*/  IMAD R7, R40.reuse, R15, R3 ;  /* 0x0000000f28077224 */ /* 0x042fe400078e0203 */
[----:B------:R-:W-:-:S02]  /*4400*/  VIADD R40, R40, 0x4 ;  /* 0x0000000428287836 */ /* 0x000fc40000000000 */
        /* <DEDUP_REMOVED lines=9> */
.L_x_87:
[----:B------:R-:W-:Y:S05]  /*44a0*/  BSYNC.RECONVERGENT B2 ;  /* 0x0000000000027941 */ /* 0x000fea0003800200 */
.L_x_86:
        /* <DEDUP_REMOVED lines=17> */
.L_x_89:
[----:B------:R-:W-:Y:S05]  /*45c0*/  BSYNC.RECONVERGENT B2 ;  /* 0x0000000000027941 */ /* 0x000fea0003800200 */
.L_x_88:
[----:B-1-3--:R-:W-:Y:S01]  /*45d0*/  @!P1 IMAD R9, R40, R14, R3 ;  /* 0x0000000e28099224 */ /* 0x00afe200078e0203 */
[----:B------:R-:W-:-:S03]  /*45e0*/  @!P1 MOV R7, 0x7fffffff ;  /* 0x7fffffff00079802 */ /* 0x000fc60000000f00 */
[----:B--2---:R-:W-:-:S05]  /*45f0*/  @!P1 IMAD.WIDE R8, R9, 0x4, R12 ;  /* 0x0000000409089825 */ /* 0x004fca00078e020c */
[----:B------:R2:W-:Y:S02]  /*4600*/  @!P1 STG.E desc[UR6][R8.64], R7 ;  /* 0x0000000708009986 */ /* 0x0005e4000c101906 */
.L_x_82:
[----:B-1----:R-:W-:Y:S05]  /*4610*/  BSYNC.RECONVERGENT B0 ;  /* 0x0000000000007941 */ /* 0x002fea0003800200 */
.L_x_81:
[----:B------:R-:W-:-:S13]  /*4620*/  ISETP.GE.AND P0, PT, R6, R42, PT ;  /* 0x0000002a0600720c */ /* 0x000fda0003f06270 */
[----:B------:R-:W-:Y:S05]  /*4630*/  @P0 BRA `(.L_x_90) ;  /* 0x0000000800b80947 */ /* 0x000fea0003800000 */
[----:B--2-4-:R-:W1:Y:S01]  /*4640*/  LDC.64 R8, c[0x0][0x380] ;  /* 0x0000e000ff087b82 */ /* 0x014e620000000a00 */
        /* <DEDUP_REMOVED lines=8> */
[----:B------:R-:W-:Y:S02]  /*46d0*/  CS2R R12, SRZ ;  /* 0x00000000000c7805 */ /* 0x000fe4000001ff00 */
[----:B------:R-:W-:Y:S01]  /*46e0*/  CS2R R14, SRZ ;  /* 0x00000000000e7805 */ /* 0x000fe2000001ff00 */
[----:B-1234-:R2:W0:Y:S06]  /*46f0*/  F2F.F64.F32 R10, R8 ;  /* 0x00000008000a7310 */ /* 0x01e42c0000201800 */
.L_x_92:
[----:B------:R-:W1:Y:S01]  /*4700*/  LDCU UR4, c[0x0][0x398] ;  /* 0x00007300ff0477ac */ /* 0x000e620008000800 */
[C---:B------:R-:W-:Y:S01]  /*4710*/  IMAD R19, R6.reuse, R40, R3 ;  /* 0x0000002806137224 */ /* 0x040fe200078e0203 */
[C---:B-1----:R-:W-:Y:S02]  /*4720*/  IADD3 R7, PT, PT, R6.reuse, -UR4, RZ ;  /* 0x8000000406077c10 */ /* 0x042fe4000fffe0ff */
[----:B------:R-:W-:-:S03]  /*4730*/  IADD3 R6, PT, PT, R6, 0x1, RZ ;  /* 0x0000000106067810 */ /* 0x000fc60007ffe0ff */
[----:B--2---:R-:W-:Y:S01]  /*4740*/  IMAD R8, R7, R40, R40 ;  /* 0x0000002807087224 */ /* 0x004fe200078e0228 */
[----:B------:R-:W-:-:S03]  /*4750*/  ISETP.GE.AND P0, PT, R6, R41, PT ;  /* 0x000000290600720c */ /* 0x000fc60003f06270 */
[----:B------:R-:W-:-:S04]  /*4760*/  IMAD.IADD R17, R8, 0x1, R3 ;  /* 0x0000000108117824 */ /* 0x000fc800078e0203 */
[----:B------:R-:W-:-:S05]  /*4770*/  IMAD.WIDE R16, R17, 0x4, R38 ;  /* 0x0000000411107825 */ /* 0x000fca00078e0226 */
[----:B------:R1:W2:Y:S01]  /*4780*/  LDG.E.CONSTANT R18, desc[UR6][R16.64] ;  /* 0x0000000610127981 */ /* 0x0002a2000c1e9900 */
[----:B------:R-:W-:-:S05]  /*4790*/  @!P0 IADD3 R21, PT, PT, R19, R40, RZ ;  /* 0x0000002813158210 */ /* 0x000fca0007ffe0ff */
        /* <DEDUP_REMOVED lines=19> */
.L_x_91:
[----:B------:R-:W-:Y:S05]  /*48d0*/  BRA `(.L_x_90) ;  /* 0x0000000800107947 */ /* 0x000fea0003800000 */
.L_x_80:
[----:B------:R-:W-:Y:S02]  /*48e0*/  ISETP.GE.U32.AND P0, PT, R2, 0x7, PT ;  /* 0x000000070200780c */ /* 0x000fe40003f06070 */
[----:B------:R-:W-:-:S11]  /*48f0*/  MOV R14, RZ ;  /* 0x000000ff000e7202 */ /* 0x000fd60000000f00 */
[----:B------:R-:W-:Y:S05]  /*4900*/  @!P0 BRA `(.L_x_93) ;  /* 0x0000000000648947 */ /* 0x000fea0003800000 */
[----:B------:R-:W2:Y:S01]  /*4910*/  LDC R39, c[0x0][0x390] ;  /* 0x0000e400ff277b82 */ /* 0x000ea20000000800 */
[----:B------:R-:W-:-:S07]  /*4920*/  UMOV UR4, URZ ;  /* 0x000000ff00047c82 */ /* 0x000fce0008000000 */
[----:B------:R-:W3:Y:S02]  /*4930*/  LDC.64 R36, c[0x0][0x3a8] ;  /* 0x0000ea00ff247b82 */ /* 0x000ee40000000a00 */
.L_x_94:
[----:B--2-4-:R-:W-:Y:S01]  /*4940*/  IMAD R7, R39, UR4, R3 ;  /* 0x0000000427077c24 */ /* 0x014fe2000f8e0203 */
[----:B------:R-:W-:Y:S01]  /*4950*/  MOV R41, 0x7fffffff ;  /* 0x7fffffff00297802 */ /* 0x000fe20000000f00 */
[----:B------:R-:W-:Y:S02]  /*4960*/  UIADD3 UR4, UPT, UPT, UR4, 0x8, URZ ;  /* 0x0000000804047890 */ /* 0x000fe4000fffe0ff */
[----:B---3--:R-:W-:-:S04]  /*4970*/  IMAD.WIDE R6, R7, 0x4, R36 ;  /* 0x0000000407067825 */ /* 0x008fc800078e0224 */
        /* <DEDUP_REMOVED lines=17> */
[----:B----4-:R-:W-:-:S07]  /*4a90*/  MOV R14, R4 ;  /* 0x00000004000e7202 */ /* 0x010fce0000000f00 */
.L_x_93:
[----:B------:R-:W-:-:S13]  /*4aa0*/  ISETP.NE.AND P0, PT, R32, RZ, PT ;  /* 0x000000ff2000720c */ /* 0x000fda0003f05270 */
[----:B------:R-:W-:Y:S05]  /*4ab0*/  @!P0 BRA `(.L_x_90) ;  /* 0x0000000400988947 */ /* 0x000fea0003800000 */
[----:B------:R-:W-:Y:S02]  /*4ac0*/  ISETP.GE.U32.AND P0, PT, R34, 0x3, PT ;  /* 0x000000032200780c */ /* 0x000fe40003f06070 */
[----:B------:R-:W-:-:S11]  /*4ad0*/  ISETP.NE.AND P1, PT, R33, RZ, PT ;  /* 0x000000ff2100720c */ /* 0x000fd60003f25270 */
[----:B------:R-:W-:Y:S05]  /*4ae0*/  @!P0 BRA `(.L_x_95) ;  /* 0x0000000000348947 */ /* 0x000fea0003800000 */
[----:B------:R-:W2:Y:S01]  /*4af0*/  LDC R13, c[0x0][0x390] ;  /* 0x0000e400ff0d7b82 */ /* 0x000ea20000000800 */
[----:B------:R-:W-:-:S07]  /*4b00*/  MOV R15, 0x7fffffff ;  /* 0x7fffffff000f7802 */ /* 0x000fce0000000f00 */
[----:B------:R-:W3:Y:S01]  /*4b10*/  LDC.64 R6, c[0x0][0x3a8] ;  /* 0x0000ea00ff067b82 */ /* 0x000ee20000000a00 */
[C---:B--2---:R-:W-:Y:S02]  /*4b20*/  IMAD R9, R14.reuse, R13, R3 ;  /* 0x0000000d0e097224 */ /* 0x044fe400078e0203 */
[----:B------:R-:W-:Y:S02]  /*4b30*/  VIADD R14, R14, 0x4 ;  /* 0x000000040e0e7836 */ /* 0x000fe40000000000 */
[----:B---3--:R-:W-:-:S05]  /*4b40*/  IMAD.WIDE R6, R9, 0x4, R6 ;  /* 0x0000000409067825 */ /* 0x008fca00078e0206 */
[----:B------:R2:W-:Y:S01]  /*4b50*/  STG.E desc[UR6][R6.64], R15 ;  /* 0x0000000f06007986 */ /* 0x0005e2000c101906 */
[----:B------:R-:W-:-:S05]  /*4b60*/  IMAD.WIDE R8, R13, 0x4, R6 ;  /* 0x000000040d087825 */ /* 0x000fca00078e0206 */
[----:B------:R2:W-:Y:S01]  /*4b70*/  STG.E desc[UR6][R8.64], R15 ;  /* 0x0000000f08007986 */ /* 0x0005e2000c101906 */
[----:B------:R-:W-:-:S05]  /*4b80*/  IMAD.WIDE R10, R13, 0x4, R8 ;  /* 0x000000040d0a7825 */ /* 0x000fca00078e0208 */
[----:B------:R2:W-:Y:S01]  /*4b90*/  STG.E desc[UR6][R10.64], R15 ;  /* 0x0000000f0a007986 */ /* 0x0005e2000c101906 */
[----:B------:R-:W-:-:S05]  /*4ba0*/  IMAD.WIDE R12, R13, 0x4, R10 ;  /* 0x000000040d0c7825 */ /* 0x000fca00078e020a */
[----:B------:R2:W-:Y:S02]  /*4bb0*/  STG.E desc[UR6][R12.64], R15 ;  /* 0x0000000f0c007986 */ /* 0x0005e4000c101906 */
.L_x_95:
[----:B------:R-:W-:Y:S05]  /*4bc0*/  @!P1 BRA `(.L_x_90) ;  /* 0x0000000400549947 */ /* 0x000fea0003800000 */
[----:B------:R-:W-:Y:S02]  /*4bd0*/  ISETP.NE.AND P0, PT, R35, RZ, PT ;  /* 0x000000ff2300720c */ /* 0x000fe40003f05270 */
[----:B------:R-:W-:-:S11]  /*4be0*/  ISETP.NE.AND P1, PT, R5, RZ, PT ;  /* 0x000000ff0500720c */ /* 0x000fd60003f25270 */
[----:B------:R-:W-:Y:S05]  /*4bf0*/  @!P0 BRA `(.L_x_96) ;  /* 0x0000000000248947 */ /* 0x000fea0003800000 */
[----:B--2---:R-:W2:Y:S08]  /*4c00*/  LDC R9, c[0x0][0x390] ;  /* 0x0000e400ff097b82 */ /* 0x004eb00000000800 */
        /* <DEDUP_REMOVED lines=8> */
.L_x_96:
[----:B------:R-:W-:Y:S05]  /*4c90*/  @!P1 BRA `(.L_x_90) ;  /* 0x0000000400209947 */ /* 0x000fea0003800000 */
[----:B--23--:R-:W2:Y:S01]  /*4ca0*/  LDC.64 R6, c[0x0][0x3a8] ;  /* 0x0000ea00ff067b82 */ /* 0x00cea20000000a00 */
[----:B------:R-:W3:Y:S01]  /*4cb0*/  LDCU UR4, c[0x0][0x390] ;  /* 0x00007200ff0477ac */ /* 0x000ee20008000800 */
[----:B------:R-:W-:Y:S01]  /*4cc0*/  MOV R11, 0x7fffffff ;  /* 0x7fffffff000b7802 */ /* 0x000fe20000000f00 */
[----:B---3--:R-:W-:-:S04]  /*4cd0*/  IMAD R9, R14, UR4, R3 ;  /* 0x000000040e097c24 */ /* 0x008fc8000f8e0203 */
[----:B--2---:R-:W-:-:S05]  /*4ce0*/  IMAD.WIDE R6, R9, 0x4, R6 ;  /* 0x0000000409067825 */ /* 0x004fca00078e0206 */
[----:B------:R4:W-:Y:S01]  /*4cf0*/  STG.E desc[UR6][R6.64], R11 ;  /* 0x0000000b06007986 */ /* 0x0009e2000c101906 */
[----:B------:R-:W-:Y:S05]  /*4d00*/  BRA `(.L_x_90) ;  /* 0x0000000400047947 */ /* 0x000fea0003800000 */
.L_x_79:
[----:B------:R-:W-:Y:S01]  /*4d10*/  ISETP.GE.U32.AND P0, PT, R2, 0x7, PT ;  /* 0x000000070200780c */ /* 0x000fe20003f06070 */
[----:B------:R-:W-:-:S12]  /*4d20*/  HFMA2 R14, -RZ, RZ, 0, 0 ;  /* 0x00000000ff0e7431 */ /* 0x000fd800000001ff */
[----:B------:R-:W-:Y:S05]  /*4d30*/  @!P0 BRA `(.L_x_97) ;  /* 0x0000000000648947 */ /* 0x000fea0003800000 */
[----:B------:R-:W2:Y:S01]  /*4d40*/  LDC R39, c[0x0][0x390] ;  /* 0x0000e400ff277b82 */ /* 0x000ea20000000800 */
[----:B------:R-:W-:-:S07]  /*4d50*/  UMOV UR4, URZ ;  /* 0x000000ff00047c82 */ /* 0x000fce0008000000 */
[----:B------:R-:W3:Y:S02]  /*4d60*/  LDC.64 R36, c[0x0][0x3a8] ;  /* 0x0000ea00ff247b82 */ /* 0x000ee40000000a00 */
.L_x_98:
        /* <DEDUP_REMOVED lines=21> */
[----:B----4-:R-:W-:-:S07]  /*4ec0*/  IMAD.MOV.U32 R14, RZ, RZ, R4 ;  /* 0x000000ffff0e7224 */ /* 0x010fce00078e0004 */
.L_x_97:
        /* <DEDUP_REMOVED lines=8> */
[C---:B--2---:R-:W-:Y:S01]  /*4f50*/  IMAD R9, R14.reuse, R13, R3 ;  /* 0x0000000d0e097224 */ /* 0x044fe200078e0203 */
[----:B------:R-:W-:-:S03]  /*4f60*/  IADD3 R14, PT, PT, R14, 0x4, RZ ;  /* 0x000000040e0e7810 */ /* 0x000fc60007ffe0ff */
        /* <DEDUP_REMOVED lines=8> */
.L_x_99:
[----:B------:R-:W-:Y:S05]  /*4ff0*/  @!P1 BRA `(.L_x_90) ;  /* 0x0000000000489947 */ /* 0x000fea0003800000 */
[----:B------:R-:W-:Y:S02]  /*5000*/  ISETP.NE.AND P1, PT, R5, RZ, PT ;  /* 0x000000ff0500720c */ /* 0x000fe40003f25270 */
[----:B------:R-:W-:-:S11]  /*5010*/  ISETP.NE.AND P0, PT, R35, RZ, PT ;  /* 0x000000ff2300720c */ /* 0x000fd60003f05270 */
[----:B--2---:R-:W2:Y:S08]  /*5020*/  @P1 LDC R12, c[0x0][0x390] ;  /* 0x0000e400ff0c1b82 */ /* 0x004eb00000000800 */
[----:B------:R-:W3:Y:S01]  /*5030*/  @P1 LDC.64 R10, c[0x0][0x3a8] ;  /* 0x0000ea00ff0a1b82 */ /* 0x000ee20000000a00 */
[----:B------:R-:W-:Y:S05]  /*5040*/  @!P0 BRA `(.L_x_100) ;  /* 0x0000000000248947 */ /* 0x000fea0003800000 */
[----:B------:R-:W4:Y:S08]  /*5050*/  LDC R9, c[0x0][0x390] ;  /* 0x0000e400ff097b82 */ /* 0x000f300000000800 */
[----:B------:R-:W5:Y:S01]  /*5060*/  LDC.64 R6, c[0x0][0x3a8] ;  /* 0x0000ea00ff067b82 */ /* 0x000f620000000a00 */
[C---:B----4-:R-:W-:Y:S01]  /*5070*/  IMAD R13, R14.reuse, R9, R3 ;  /* 0x000000090e0d7224 */ /* 0x050fe200078e0203 */
[----:B------:R-:W-:-:S03]  /*5080*/  IADD3 R14, PT, PT, R14, 0x2, RZ ;  /* 0x000000020e0e7810 */ /* 0x000fc60007ffe0ff */
[----:B-----5:R-:W-:Y:S01]  /*5090*/  IMAD.WIDE R6, R13, 0x4, R6 ;  /* 0x000000040d067825 */ /* 0x020fe200078e0206 */
[----:B------:R-:W-:-:S03]  /*50a0*/  MOV R13, 0x7fffffff ;  /* 0x7fffffff000d7802 */ /* 0x000fc60000000f00 */
[----:B------:R-:W-:Y:S02]  /*50b0*/  IMAD.WIDE R8, R9, 0x4, R6 ;  /* 0x0000000409087825 */ /* 0x000fe400078e0206 */
[----:B------:R4:W-:Y:S04]  /*50c0*/  STG.E desc[UR6][R6.64], R13 ;  /* 0x0000000d06007986 */ /* 0x0009e8000c101906 */
[----:B------:R4:W-:Y:S02]  /*50d0*/  STG.E desc[UR6][R8.64], R13 ;  /* 0x0000000d08007986 */ /* 0x0009e4000c101906 */
.L_x_100:
[----:B--2-4-:R-:W-:Y:S01]  /*50e0*/  @P1 IMAD R7, R14, R12, R3 ;  /* 0x0000000c0e071224 */ /* 0x014fe200078e0203 */
[----:B------:R-:W-:-:S03]  /*50f0*/  @P1 MOV R9, 0x7fffffff ;  /* 0x7fffffff00091802 */ /* 0x000fc60000000f00 */
[----:B---3--:R-:W-:-:S05]  /*5100*/  @P1 IMAD.WIDE R6, R7, 0x4, R10 ;  /* 0x0000000407061825 */ /* 0x008fca00078e020a */
[----:B------:R3:W-:Y:S02]  /*5110*/  @P1 STG.E desc[UR6][R6.64], R9 ;  /* 0x0000000906001986 */ /* 0x0007e4000c101906 */
.L_x_90:
[----:B-1----:R-:W-:Y:S05]  /*5120*/  BSYNC.RECONVERGENT B1 ;  /* 0x0000000000017941 */ /* 0x002fea0003800200 */
.L_x_78:
[----:B------:R-:W1:Y:S01]  /*5130*/  LDCU UR4, c[0x0][0x390] ;  /* 0x00007200ff0477ac */ /* 0x000e620008000800 */
[----:B------:R-:W-:-:S05]  /*5140*/  VIADD R3, R3, UR5 ;  /* 0x0000000503037c36 */ /* 0x000fca0008000000 */
[----:B-1----:R-:W-:-:S13]  /*5150*/  ISETP.GE.AND P0, PT, R3, UR4, PT ;  /* 0x0000000403007c0c */ /* 0x002fda000bf06270 */
[----:B------:R-:W-:Y:S05]  /*5160*/  @!P0 BRA `(.L_x_101) ;  /* 0xffffffec00c48947 */ /* 0x000fea000383ffff */
[----:B------:R-:W-:Y:S05]  /*5170*/  EXIT ;  /* 0x000000000000794d */ /* 0x000fea0003800000 */
.L_x_77:
[----:B--2-4-:R-:W2:Y:S01]  /*5180*/  LDC.64 R4, c[0x0][0x388] ;  /* 0x0000e200ff047b82 */ /* 0x014ea20000000a00 */
[----:B---3--:R-:W3:Y:S07]  /*5190*/  LDCU UR4, c[0x0][0x398] ;  /* 0x00007300ff0477ac */ /* 0x008eee0008000800 */
[----:B------:R-:W4:Y:S01]  /*51a0*/  LDC R34, c[0x0][0x394] ;  /* 0x0000e500ff227b82 */ /* 0x000f220000000800 */
[----:B--2---:R-:W-:-:S06]  /*51b0*/  IMAD.WIDE R4, R3, 0x4, R4 ;  /* 0x0000000403047825 */ /* 0x004fcc00078e0204 */
[----:B------:R-:W4:Y:S01]  /*51c0*/  LDG.E.CONSTANT R5, desc[UR6][R4.64] ;  /* 0x0000000604057981 */ /* 0x000f22000c1e9900 */
[----:B------:R-:W-:Y:S01]  /*51d0*/  BSSY.RECONVERGENT B1, `(.L_x_102) ;  /* 0x000007e000017945 */ /* 0x000fe20003800200 */
[----:B----4-:R-:W-:-:S04]  /*51e0*/  IADD3 R2, PT, PT, -R5, R34, RZ ;  /* 0x0000002205027210 */ /* 0x010fc80007ffe1ff */
[----:B---3--:R-:W-:-:S04]  /*51f0*/  ISETP.GE.AND P0, PT, R2, UR4, PT ;  /* 0x0000000402007c0c */ /* 0x008fc8000bf06270 */
[----:B------:R-:W-:-:S04]  /*5200*/  ISETP.LT.OR P0, PT, R5, RZ, !P0 ;  /* 0x000000ff0500720c */ /* 0x000fc80004701670 */
[----:B------:R-:W-:-:S13]  /*5210*/  ISETP.GE.OR P0, PT, R5, R34, P0 ;  /* 0x000000220500720c */ /* 0x000fda0000706670 */
[----:B------:R-:W-:Y:S05]  /*5220*/  @P0 BRA `(.L_x_103) ;  /* 0x0000000400e00947 */ /* 0x000fea0003800000 */
[----:B------:R-:W-:Y:S01]  /*5230*/  IADD3 R2, PT, PT, R5, R0, RZ ;  /* 0x0000000005027210 */ /* 0x000fe20007ffe0ff */
[----:B------:R-:W-:Y:S03]  /*5240*/  BSSY.RECONVERGENT B0, `(.L_x_104) ;  /* 0x000004d000007945 */ /* 0x000fe60003800200 */
[----:B------:R-:W-:-:S13]  /*5250*/  ISETP.GE.AND P0, PT, R2, 0x1, PT ;  /* 0x000000010200780c */ /* 0x000fda0003f06270 */
        /* <DEDUP_REMOVED lines=11> */
.L_x_108:
[C---:B--2-4-:R-:W-:Y:S01]  /*5310*/  IMAD R5, R33.reuse, R35, R3 ;  /* 0x0000002321057224 */ /* 0x054fe200078e0203 */
[----:B------:R-:W-:Y:S01]  /*5320*/  MOV R37, 0x7fffffff ;  /* 0x7fffffff00257802 */ /* 0x000fe20000000f00 */
[----:B------:R-:W-:Y:S02]  /*5330*/  VIADD R33, R33, 0x8 ;  /* 0x0000000821217836 */ /* 0x000fe40000000000 */
        /* <DEDUP_REMOVED lines=18> */
.L_x_107:
[----:B-1----:R-:W-:Y:S05]  /*5460*/  BSYNC.RECONVERGENT B2 ;  /* 0x0000000000027941 */ /* 0x002fea0003800200 */
.L_x_106:
[----:B------:R-:W-:Y:S05]  /*5470*/  @!P1 BRA `(.L_x_105) ;  /* 0x0000000000a49947 */ /* 0x000fea0003800000 */
[----:B------:R-:W-:Y:S01]  /*5480*/  ISETP.GE.U32.AND P0, PT, R36, 0x4, PT ;  /* 0x000000042400780c */ /* 0x000fe20003f06070 */
[----:B------:R-:W-:Y:S01]  /*5490*/  BSSY.RECONVERGENT B2, `(.L_x_109) ;  /* 0x0000011000027945 */ /* 0x000fe20003800200 */
[----:B----4-:R-:W-:-:S04]  /*54a0*/  LOP3.LUT R12, R2, 0x3, RZ, 0xc0, !PT ;  /* 0x00000003020c7812 */ /* 0x010fc800078ec0ff */
[----:B------:R-:W-:-:S07]  /*54b0*/  ISETP.NE.AND P1, PT, R12, RZ, PT ;  /* 0x000000ff0c00720c */ /* 0x000fce0003f25270 */
[----:B------:R-:W-:Y:S06]  /*54c0*/  @!P0 BRA `(.L_x_110) ;  /* 0x0000000000348947 */ /* 0x000fec0003800000 */
[----:B------:R-:W1:Y:S01]  /*54d0*/  LDC R11, c[0x0][0x390] ;  /* 0x0000e400ff0b7b82 */ /* 0x000e620000000800 */
[----:B------:R-:W-:-:S07]  /*54e0*/  MOV R13, 0x7fffffff ;  /* 0x7fffffff000d7802 */ /* 0x000fce0000000f00 */
[----:B------:R-:W2:Y:S01]  /*54f0*/  LDC.64 R4, c[0x0][0x3a8] ;  /* 0x0000ea00ff047b82 */ /* 0x000ea20000000a00 */
[C---:B-1----:R-:W-:Y:S01]  /*5500*/  IMAD R7, R32.reuse, R11, R3 ;  /* 0x0000000b20077224 */ /* 0x042fe200078e0203 */
        /* <DEDUP_REMOVED lines=9> */
.L_x_110:
[----:B------:R-:W-:Y:S05]  /*55a0*/  BSYNC.RECONVERGENT B2 ;  /* 0x0000000000027941 */ /* 0x000fea0003800200 */
.L_x_109:
        /* <DEDUP_REMOVED lines=17> */
.L_x_112:
[----:B------:R-:W-:Y:S05]  /*56c0*/  BSYNC.RECONVERGENT B2 ;  /* 0x0000000000027941 */ /* 0x000fea0003800200 */
.L_x_111:
[----:B-1-3--:R-:W-:Y:S01]  /*56d0*/  @!P1 IMAD R5, R32, R10, R3 ;  /* 0x0000000a20059224 */ /* 0x00afe200078e0203 */
[----:B------:R-:W-:-:S03]  /*56e0*/  @!P1 MOV R7, 0x7fffffff ;  /* 0x7fffffff00079802 */ /* 0x000fc60000000f00 */
[----:B--2---:R-:W-:-:S05]  /*56f0*/  @!P1 IMAD.WIDE R4, R5, 0x4, R8 ;  /* 0x0000000405049825 */ /* 0x004fca00078e0208 */
[----:B------:R2:W-:Y:S02]  /*5700*/  @!P1 STG.E desc[UR6][R4.64], R7 ;  /* 0x0000000704009986 */ /* 0x0005e4000c101906 */
.L_x_105:
[----:B-1----:R-:W-:Y:S05]  /*5710*/  BSYNC.RECONVERGENT B0 ;  /* 0x0000000000007941 */ /* 0x002fea0003800200 */
.L_x_104:
        /* <DEDUP_REMOVED lines=10> */
[----:B------:R-:W-:Y:S02]  /*57c0*/  CS2R R8, SRZ ;  /* 0x0000000000087805 */ /* 0x000fe4000001ff00 */
[----:B------:R-:W-:Y:S01]  /*57d0*/  CS2R R10, SRZ ;  /* 0x00000000000a7805 */ /* 0x000fe2000001ff00 */
[----:B-1234-:R2:W0:Y:S06]  /*57e0*/  F2F.F64.F32 R6, R4 ;  /* 0x0000000400067310 */ /* 0x01e42c0000201800 */
.L_x_113:
[C---:B------:R-:W-:Y:S01]  /*57f0*/  IADD3 R32, PT, PT, R2.reuse, 0x1, RZ ;  /* 0x0000000102207810 */ /* 0x040fe20007ffe0ff */
[C---:B------:R-:W-:Y:S02]  /*5800*/  VIADD R5, R2.reuse, -UR8 ;  /* 0x8000000802057c36 */ /* 0x040fe40008000000 */
[-C--:B------:R-:W-:Y:S01]  /*5810*/  IMAD R15, R2, R34.reuse, R3 ;  /* 0x00000022020f7224 */ /* 0x080fe200078e0203 */
[----:B------:R-:W-:Y:S01]  /*5820*/  ISETP.GE.AND P0, PT, R32, R35, PT ;  /* 0x000000232000720c */ /* 0x000fe20003f06270 */
[----:B--2---:R-:W-:-:S05]  /*5830*/  IMAD R4, R5, R34, R34 ;  /* 0x0000002205047224 */ /* 0x004fca00078e0222 */
[----:B------:R-:W-:-:S05]  /*5840*/  IADD3 R13, PT, PT, R4, R3, RZ ;  /* 0x00000003040d7210 */ /* 0x000fca0007ffe0ff */
[----:B------:R-:W-:Y:S02]  /*5850*/  IMAD.WIDE R12, R13, 0x4, R20 ;  /* 0x000000040d0c7825 */ /* 0x000fe400078e0214 */
[----:B------:R-:W-:-:S03]  /*5860*/  @!P0 IADD3 R17, PT, PT, R15, R34, RZ ;  /* 0x000000220f118210 */ /* 0x000fc60007ffe0ff */
[----:B------:R1:W2:Y:S02]  /*5870*/  LDG.E.CONSTANT R14, desc[UR6][R12.64] ;  /* 0x000000060c0e7981 */ /* 0x0002a4000c1e9900 */
[----:B------:R-:W-:-:S06]  /*5880*/  @!P0 IMAD.WIDE R16, R17, 0x4, R20 ;  /* 0x0000000411108825 */ /* 0x000fcc00078e0214 */
[----:B---3--:R-:W3:Y:S01]  /*5890*/  @!P0 LDG.E.CONSTANT R16, desc[UR6][R16.64] ;  /* 0x0000000610108981 */ /* 0x008ee2000c1e9900 */
[C---:B0-----:R-:W-:Y:S01]  /*58a0*/  DADD R10, R6.reuse, R10 ;  /* 0x00000000060a7229 */ /* 0x041fe2000000000a */
[----:B-1----:R-:W-:Y:S01]  /*58b0*/  IMAD.WIDE R12, R15, 0x4, R18 ;  /* 0x000000040f0c7825 */ /* 0x002fe200078e0212 */
[----:B------:R-:W-:Y:S01]  /*58c0*/  DFMA R8, R6, R26, R8 ;  /* 0x0000001a0608722b */ /* 0x000fe20000000008 */
[----:B------:R-:W-:-:S05]  /*58d0*/  MOV R2, R32 ;  /* 0x0000002000027202 */ /* 0x000fca0000000f00 */
        /* <DEDUP_REMOVED lines=8> */
[----:B--2---:R-:W1:Y:S08]  /*5960*/  F2F.F64.F32 R14, R14 ;  /* 0x0000000e000e7310 */ /* 0x004e700000201800 */
[----:B---3--:R0:W3:Y:S01]  /*5970*/  @!P0 F2F.F64.F32 R6, R16 ;  /* 0x0000001000068310 */ /* 0x0080e20000201800 */
[----:B------:R-:W-:Y:S01]  /*5980*/  ISETP.NE.AND P0, PT, R32, R35, PT ;  /* 0x000000232000720c */ /* 0x000fe20003f05270 */
[----:B-1----:R-:W-:-:S12]  /*5990*/  DADD R10, R10, -R14 ;  /* 0x000000000a0a7229 */ /* 0x002fd8000000080e */
[----:B0-----:R-:W-:Y:S05]  /*59a0*/  @P0 BRA `(.L_x_113) ;  /* 0xfffffffc00900947 */ /* 0x001fea000383ffff */
.L_x_103:
[----:B-1----:R-:W-:Y:S05]  /*59b0*/  BSYNC.RECONVERGENT B1 ;  /* 0x0000000000017941 */ /* 0x002fea0003800200 */
.L_x_102:
[----:B------:R-:W1:Y:S01]  /*59c0*/  LDCU UR4, c[0x0][0x390] ;  /* 0x00007200ff0477ac */ /* 0x000e620008000800 */
[----:B------:R-:W-:-:S04]  /*59d0*/  IADD3 R3, PT, PT, R3, UR5, RZ ;  /* 0x0000000503037c10 */ /* 0x000fc8000fffe0ff */
[----:B-1----:R-:W-:-:S13]  /*59e0*/  ISETP.GE.AND P0, PT, R3, UR4, PT ;  /* 0x0000000403007c0c */ /* 0x002fda000bf06270 */
[----:B------:R-:W-:Y:S05]  /*59f0*/  @!P0 BRA `(.L_x_77) ;  /* 0xfffffff400e08947 */ /* 0x000fea000383ffff */
[----:B------:R-:W-:Y:S05]  /*5a00*/  EXIT ;  /* 0x000000000000794d */ /* 0x000fea0003800000 */
.L_x_114:
[----:B------:R-:W-:-:S00]  /*5a10*/  BRA `(.L_x_114) ;  /* 0xfffffffc00fc7947 */ /* 0x000fc0000383ffff */
[----:B------:R-:W-:-:S00]  /*5a20*/  NOP ;  /* 0x0000000000007918 */ /* 0x000fc00000000000 */
        /* <DEDUP_REMOVED lines=13> */
.L_x_173:


//--------------------- .text.linearreg_intercept_batch_f32 --------------------------
	.section	.text.linearreg_intercept_batch_f32,"ax",@progbits
	.align	128
        .global         linearreg_intercept_batch_f32
        .type           linearreg_intercept_batch_f32,@function
        .size           linearreg_intercept_batch_f32,(.L_x_174 - linearreg_intercept_batch_f32)
        .other          linearreg_intercept_batch_f32,@"STO_CUDA_ENTRY STV_DEFAULT"
linearreg_intercept_batch_f32:
.text.linearreg_intercept_batch_f32:
        /* <DEDUP_REMOVED lines=10> */
[----:B------:R-:W0:Y:S01]  /*00a0*/  LDCU UR7, c[0x0][0x3a8] ;  /* 0x00007500ff0777ac */ /* 0x000e220008000800 */
[----:B------:R-:W1:Y:S01]  /*00b0*/  LDCU UR4, c[0x0][0x3b0] ;  /* 0x00007600ff0477ac */ /* 0x000e620008000800 */
[----:B------:R-:W2:Y:S01]  /*00c0*/  LDCU.64 UR16, c[0x0][0x358] ;  /* 0x00006b00ff1077ac */ /* 0x000ea20008000a00 */
[----:B0-----:R-:W-:Y:S02]  /*00d0*/  UISETP.GT.AND UP1, UPT, UR7, URZ, UPT ;  /* 0x000000ff0700728c */ /* 0x001fe4000bf24270 */
[----:B-1----:R-:W-:Y:S02]  /*00e0*/  UISETP.GT.AND UP0, UPT, UR7, UR4, UPT ;  /* 0x000000040700728c */ /* 0x002fe4000bf04270 */
[----:B------:R-:W-:Y:S02]  /*00f0*/  UIADD3 UR10, UPT, UPT, UR7, -UR4, URZ ;  /* 0x80000004070a7290 */ /* 0x000fe4000fffe0ff */
[----:B------:R-:W-:Y:S02]  /*0100*/  UIADD3 UR11, UPT, UPT, UR4, -0x1, URZ ;  /* 0xffffffff040b7890 */ /* 0x000fe4000fffe0ff */
[----:B------:R-:W-:Y:S01]  /*0110*/  UISETP.LT.OR UP0, UPT, UR4, URZ, !UP0 ;  /* 0x000000ff0400728c */ /* 0x000fe2000c701670 */
[----:B--2---:R-:W-:Y:S10]  /*0120*/  BRA.U UP1, `(.L_x_115) ;  /* 0x00000015018c7547 */ /* 0x004ff4000b800000 */
.L_x_135:
[----:B0-----:R-:W0:Y:S08]  /*0130*/  LDC.64 R2, c[0x0][0x388] ;  /* 0x0000e200ff027b82 */ /* 0x001e300000000a00 */
[----:B-1----:R-:W1:Y:S01]  /*0140*/  LDC.64 R24, c[0x0][0x3a8] ;  /* 0x0000ea00ff187b82 */ /* 0x002e620000000a00 */
[----:B0-----:R-:W-:-:S06]  /*0150*/  IMAD.WIDE R2, R0, 0x4, R2 ;  /* 0x0000000400027825 */ /* 0x001fcc00078e0202 */
[----:B--2---:R-:W2:Y:S01]  /*0160*/  LDG.E.CONSTANT R3, desc[UR16][R2.64] ;  /* 0x0000001002037981 */ /* 0x004ea2000c1e9900 */
[----:B------:R-:W-:Y:S01]  /*0170*/  IMAD.MOV.U32 R5, RZ, RZ, R0 ;  /* 0x000000ffff057224 */ /* 0x000fe200078e0000 */
[----:B------:R-:W-:Y:S01]  /*0180*/  BSSY.RECONVERGENT B0, `(.L_x_116) ;  /* 0x000015b000007945 */ /* 0x000fe20003800200 */
[----:B------:R-:W-:-:S05]  /*0190*/  VIADD R0, R0, UR5 ;  /* 0x0000000500007c36 */ /* 0x000fca0008000000 */
[----:B-1----:R-:W-:Y:S02]  /*01a0*/  ISETP.GE.AND P1, PT, R0, R25, PT ;  /* 0x000000190000720c */ /* 0x002fe40003f26270 */
[----:B--2---:R-:W-:-:S04]  /*01b0*/  ISETP.GT.AND P0, PT, R3, R24, PT ;  /* 0x000000180300720c */ /* 0x004fc80003f04270 */
[----:B------:R-:W-:-:S04]  /*01c0*/  ISETP.LT.OR P0, PT, R3, 0x1, P0 ;  /* 0x000000010300780c */ /* 0x000fc80000701670 */
[----:B------:R-:W-:-:S04]  /*01d0*/  PLOP3.LUT P0, PT, P0, PT, UP0, 0xea, 0xae ;  /* 0x0000000000ae781c */ /* 0x000fc8000070fd0a */
[----:B------:R-:W-:-:S13]  /*01e0*/  ISETP.GT.OR P0, PT, R3, UR10, P0 ;  /* 0x0000000a03007c0c */ /* 0x000fda0008704670 */
[----:B---34-:R-:W-:Y:S05]  /*01f0*/  @P0 BRA `(.L_x_117) ;  /* 0x00000014004c0947 */ /* 0x018fea0003800000 */
[----:B------:R-:W0:Y:S08]  /*0200*/  LDC.64 R8, c[0x0][0x3a0] ;  /* 0x0000e800ff087b82 */ /* 0x000e300000000a00 */
[----:B------:R-:W1:Y:S08]  /*0210*/  LDC.64 R20, c[0x0][0x390] ;  /* 0x0000e400ff147b82 */ /* 0x000e700000000a00 */
[----:B------:R-:W2:Y:S01]  /*0220*/  LDC.64 R18, c[0x0][0x398] ;  /* 0x0000e600ff127b82 */ /* 0x000ea20000000a00 */
[----:B0-----:R-:W-:-:S06]  /*0230*/  IMAD.WIDE R8, R5, 0x4, R8 ;  /* 0x0000000405087825 */ /* 0x001fcc00078e0208 */
[----:B------:R-:W3:Y:S01]  /*0240*/  LDG.E.CONSTANT R8, desc[UR16][R8.64] ;  /* 0x0000001008087981 */ /* 0x000ee2000c1e9900 */
[C---:B------:R-:W-:Y:S01]  /*0250*/  IADD3 R7, PT, PT, R3.reuse, UR11, RZ ;  /* 0x0000000b03077c10 */ /* 0x040fe2000fffe0ff */
[----:B------:R-:W-:Y:S01]  /*0260*/  BSSY.RECONVERGENT B1, `(.L_x_118) ;  /* 0x0000015000017945 */ /* 0x000fe20003800200 */
[----:B------:R-:W-:Y:S02]  /*0270*/  ISETP.NE.AND P0, PT, R3, 0x1, PT ;  /* 0x000000010300780c */ /* 0x000fe40003f05270 */
[----:B------:R-:W-:Y:S01]  /*0280*/  ISETP.GE.AND P2, PT, R7, 0x1, PT ;  /* 0x000000010700780c */ /* 0x000fe20003f46270 */
[----:B---3--:R0:W3:-:S12]  /*0290*/  F2F.F64.F32 R22, R8 ;  /* 0x0000000800167310 */ /* 0x0080d80000201800 */
[----:B-12---:R-:W-:Y:S05]  /*02a0*/  @!P2 BRA `(.L_x_119) ;  /* 0x000000000040a947 */ /* 0x006fea0003800000 */
[----:B------:R-:W1:Y:S01]  /*02b0*/  LDC.64 R10, c[0x0][0x3b8] ;  /* 0x0000ee00ff0a7b82 */ /* 0x000e620000000a00 */
[----:B------:R-:W-:Y:S02]  /*02c0*/  IMAD.MOV.U32 R2, RZ, RZ, RZ ;  /* 0x000000ffff027224 */ /* 0x000fe400078e00ff */
[----:B------:R-:W-:-:S07]  /*02d0*/  IMAD.MOV.U32 R13, RZ, RZ, 0x7fffffff ;  /* 0x7fffffffff0d7424 */ /* 0x000fce00078e00ff */
.L_x_120:
[----:B--2---:R-:W-:Y:S01]  /*02e0*/  IMAD R9, R5, R24, R2 ;  /* 0x0000001805097224 */ /* 0x004fe200078e0202 */
[----:B------:R-:W-:-:S03]  /*02f0*/  IADD3 R2, PT, PT, R2, 0x8, RZ ;  /* 0x0000000802027810 */ /* 0x000fc60007ffe0ff */
[----:B01----:R-:W-:Y:S01]  /*0300*/  IMAD.WIDE R8, R9, 0x4, R10 ;  /* 0x0000000409087825 */ /* 0x003fe200078e020a */
[----:B------:R-:W-:-:S04]  /*0310*/  ISETP.NE.AND P2, PT, R2, R7, PT ;  /* 0x000000070200720c */ /* 0x000fc80003f45270 */
[----:B------:R2:W-:Y:S04]  /*0320*/  STG.E desc[UR16][R8.64], R13 ;  /* 0x0000000d08007986 */ /* 0x0005e8000c101910 */
[----:B------:R2:W-:Y:S04]  /*0330*/  STG.E desc[UR16][R8.64+0x4], R13 ;  /* 0x0000040d08007986 */ /* 0x0005e8000c101910 */
[----:B------:R2:W-:Y:S04]  /*0340*/  STG.E desc[UR16][R8.64+0x8], R13 ;  /* 0x0000080d08007986 */ /* 0x0005e8000c101910 */
[----:B------:R2:W-:Y:S04]  /*0350*/  STG.E desc[UR16][R8.64+0xc], R13 ;  /* 0x00000c0d08007986 */ /* 0x0005e8000c101910 */
[----:B------:R2:W-:Y:S04]  /*0360*/  STG.E desc[UR16][R8.64+0x10], R13 ;  /* 0x0000100d08007986 */ /* 0x0005e8000c101910 */
[----:B------:R2:W-:Y:S04]  /*0370*/  STG.E desc[UR16][R8.64+0x14], R13 ;  /* 0x0000140d08007986 */ /* 0x0005e8000c101910 */
[----:B------:R2:W-:Y:S04]  /*0380*/  STG.E desc[UR16][R8.64+0x18], R13 ;  /* 0x0000180d08007986 */ /* 0x0005e8000c101910 */
[----:B------:R2:W-:Y:S01]  /*0390*/  STG.E desc[UR16][R8.64+0x1c], R13 ;  /* 0x00001c0d08007986 */ /* 0x0005e2000c101910 */
[----:B------:R-:W-:Y:S05]  /*03a0*/  @P2 BRA `(.L_x_120) ;  /* 0xfffffffc00cc2947 */ /* 0x000fea000383ffff */
.L_x_119:
[----:B------:R-:W-:Y:S05]  /*03b0*/  BSYNC.RECONVERGENT B1 ;  /* 0x0000000000017941 */ /* 0x000fea0003800200 */
.L_x_118:
[----:B------:R-:W-:-:S04]  /*03c0*/  IMAD.WIDE R20, R5, 0x4, R20 ;  /* 0x0000000405147825 */ /* 0x000fc800078e0214 */
[----:B------:R-:W-:Y:S01]  /*03d0*/  IMAD.WIDE R18, R5, 0x4, R18 ;  /* 0x0000000405127825 */ /* 0x000fe200078e0212 */
[----:B------:R-:W-:Y:S06]  /*03e0*/  @!P0 BRA `(.L_x_121) ;  /* 0x0000001000a08947 */ /* 0x000fec0003800000 */
[C---:B------:R-:W-:Y:S01]  /*03f0*/  VIADD R6, R3.reuse, 0xfffffffe ;  /* 0xfffffffe03067836 */ /* 0x040fe20000000000 */
[----:B------:R-:W-:Y:S01]  /*0400*/  BSSY.RECONVERGENT B1, `(.L_x_122) ;  /* 0x0000072000017945 */ /* 0x000fe20003800200 */
[----:B------:R-:W-:Y:S01]  /*0410*/  VIADD R2, R3, 0xffffffff ;  /* 0xffffffff03027836 */ /* 0x000fe20000000000 */
[----:B------:R-:W-:Y:S02]  /*0420*/  CS2R R16, SRZ ;  /* 0x0000000000107805 */ /* 0x000fe4000001ff00 */
[----:B------:R-:W-:Y:S02]  /*0430*/  CS2R R14, SRZ ;  /* 0x00000000000e7805 */ /* 0x000fe4000001ff00 */
[----:B------:R-:W-:Y:S01]  /*0440*/  ISETP.GE.U32.AND P2, PT, R6, 0xf, PT ;  /* 0x0000000f0600780c */ /* 0x000fe20003f46070 */
[----:B------:R-:W-:Y:S01]  /*0450*/  HFMA2 R6, -RZ, RZ, 0, 0 ;  /* 0x00000000ff067431 */ /* 0x000fe200000001ff */
[----:B------:R-:W-:-:S04]  /*0460*/  LOP3.LUT R4, R2, 0xf, RZ, 0xc0, !PT ;  /* 0x0000000f02047812 */ /* 0x000fc800078ec0ff */
[----:B------:R-:W-:-:S07]  /*0470*/  ISETP.NE.AND P0, PT, R4, RZ, PT ;  /* 0x000000ff0400720c */ /* 0x000fce0003f05270 */
[----:B------:R-:W-:Y:S06]  /*0480*/  @!P2 BRA `(.L_x_123) ;  /* 0x0000000400a4a947 */ /* 0x000fec0003800000 */
[----:B--2---:R-:W1:Y:S01]  /*0490*/  LDC.64 R12, c[0x0][0x380] ;  /* 0x0000e000ff0c7b82 */ /* 0x004e620000000a00 */
[----:B------:R-:W-:Y:S01]  /*04a0*/  LOP3.LUT R6, R2, 0xfffffff0, RZ, 0xc0, !PT ;  /* 0xfffffff002067812 */ /* 0x000fe200078ec0ff */
[----:B------:R-:W-:Y:S01]  /*04b0*/  IMAD.MOV.U32 R11, RZ, RZ, RZ ;  /* 0x000000ffff0b7224 */ /* 0x000fe200078e00ff */
[----:B------:R-:W-:-:S07]  /*04c0*/  CS2R R16, SRZ ;  /* 0x0000000000107805 */ /* 0x000fce000001ff00 */
.L_x_124:
[----:B------:R-:W2:Y:S02]  /*04d0*/  LDCU UR4, c[0x0][0x3b0] ;  /* 0x00007600ff0477ac */ /* 0x000ea40008000800 */
[----:B--2---:R-:W-:-:S04]  /*04e0*/  VIADD R37, R11, UR4 ;  /* 0x000000040b257c36 */ /* 0x004fc80008000000 */
[----:B-1----:R-:W-:-:S05]  /*04f0*/  IMAD.WIDE.U32 R36, R37, 0x4, R12 ;  /* 0x0000000425247825 */ /* 0x002fca00078e000c */
[----:B------:R-:W2:Y:S04]  /*0500*/  LDG.E.CONSTANT R56, desc[UR16][R36.64] ;  /* 0x0000001024387981 */ /* 0x000ea8000c1e9900 */
[----:B------:R-:W4:Y:S04]  /*0510*/  LDG.E.CONSTANT R58, desc[UR16][R36.64+0x4] ;  /* 0x00000410243a7981 */ /* 0x000f28000c1e9900 */
[----:B------:R-:W5:Y:S04]  /*0520*/  LDG.E.CONSTANT R69, desc[UR16][R36.64+0x8] ;  /* 0x0000081024457981 */ /* 0x000f68000c1e9900 */
[----:B------:R-:W3:Y:S04]  /*0530*/  LDG.E.CONSTANT R68, desc[UR16][R36.64+0xc] ;  /* 0x00000c1024447981 */ /* 0x000ee8000c1e9900 */
        /* <DEDUP_REMOVED lines=9> */
[----:B0-----:R-:W3:Y:S04]  /*05d0*/  LDG.E.CONSTANT R8, desc[UR16][R36.64+0x34] ;  /* 0x0000341024087981 */ /* 0x001ee8000c1e9900 */
[----:B------:R-:W3:Y:S04]  /*05e0*/  LDG.E.CONSTANT R10, desc[UR16][R36.64+0x38] ;  /* 0x00003810240a7981 */ /* 0x000ee8000c1e9900 */
[----:B------:R0:W3:Y:S01]  /*05f0*/  LDG.E.CONSTANT R9, desc[UR16][R36.64+0x3c] ;  /* 0x00003c1024097981 */ /* 0x0000e2000c1e9900 */
[C---:B------:R-:W-:Y:S01]  /*0600*/  IADD3 R26, PT, PT, R11.reuse, 0x1, RZ ;  /* 0x000000010b1a7810 */ /* 0x040fe20007ffe0ff */
[C---:B------:R-:W-:Y:S01]  /*0610*/  VIADD R28, R11.reuse, 0x2 ;  /* 0x000000020b1c7836 */ /* 0x040fe20000000000 */
[C---:B------:R-:W-:Y:S01]  /*0620*/  IADD3 R32, PT, PT, R11.reuse, 0x4, RZ ;  /* 0x000000040b207810 */ /* 0x040fe20007ffe0ff */
[C---:B------:R-:W-:Y:S01]  /*0630*/  VIADD R30, R11.reuse, 0x3 ;  /* 0x000000030b1e7836 */ /* 0x040fe20000000000 */
[C---:B------:R-:W-:Y:S01]  /*0640*/  IADD3 R38, PT, PT, R11.reuse, 0x7, RZ ;  /* 0x000000070b267810 */ /* 0x040fe20007ffe0ff */
[C---:B------:R-:W-:Y:S01]  /*0650*/  VIADD R34, R11.reuse, 0x5 ;  /* 0x000000050b227836 */ /* 0x040fe20000000000 */
[----:B------:R-:W-:Y:S01]  /*0660*/  I2F.F64.U32 R26, R26 ;  /* 0x0000001a001a7312 */ /* 0x000fe20000201800 */
[C---:B------:R-:W-:Y:S01]  /*0670*/  VIADD R40, R11.reuse, 0x8 ;  /* 0x000000080b287836 */ /* 0x040fe20000000000 */
[C---:B------:R-:W-:Y:S01]  /*0680*/  IADD3 R44, PT, PT, R11.reuse, 0xa, RZ ;  /* 0x0000000a0b2c7810 */ /* 0x040fe20007ffe0ff */
[C---:B0-----:R-:W-:Y:S01]  /*0690*/  VIADD R36, R11.reuse, 0x6 ;  /* 0x000000060b247836 */ /* 0x041fe20000000000 */
[C---:B------:R-:W-:Y:S01]  /*06a0*/  IADD3 R50, PT, PT, R11.reuse, 0xd, RZ ;  /* 0x0000000d0b327810 */ /* 0x040fe20007ffe0ff */
[----:B------:R-:W-:-:S02]  /*06b0*/  VIADD R42, R11, 0x9 ;  /* 0x000000090b2a7836 */ /* 0x000fc40000000000 */
[C---:B------:R-:W-:Y:S01]  /*06c0*/  VIADD R46, R11.reuse, 0xb ;  /* 0x0000000b0b2e7836 */ /* 0x040fe20000000000 */
[----:B------:R-:W-:Y:S01]  /*06d0*/  I2F.F64.U32 R28, R28 ;  /* 0x0000001c001c7312 */ /* 0x000fe20000201800 */
[C---:B------:R-:W-:Y:S02]  /*06e0*/  VIADD R48, R11.reuse, 0xc ;  /* 0x0000000c0b307836 */ /* 0x040fe40000000000 */
[C---:B------:R-:W-:Y:S02]  /*06f0*/  VIADD R52, R11.reuse, 0xe ;  /* 0x0000000e0b347836 */ /* 0x040fe40000000000 */
[C---:B------:R-:W-:Y:S01]  /*0700*/  VIADD R54, R11.reuse, 0xf ;  /* 0x0000000f0b367836 */ /* 0x040fe20000000000 */
[----:B------:R-:W-:Y:S02]  /*0710*/  IADD3 R11, PT, PT, R11, 0x10, RZ ;  /* 0x000000100b0b7810 */ /* 0x000fe40007ffe0ff */
[----:B------:R-:W-:Y:S02]  /*0720*/  I2F.F64.U32 R30, R30 ;  /* 0x0000001e001e7312 */ /* 0x000fe40000201800 */
[----:B------:R-:W-:-:S06]  /*0730*/  ISETP.NE.AND P2, PT, R11, R6, PT ;  /* 0x000000060b00720c */ /* 0x000fcc0003f45270 */
[----:B------:R-:W-:Y:S08]  /*0740*/  I2F.F64.U32 R32, R32 ;  /* 0x0000002000207312 */ /* 0x000ff00000201800 */
        /* <DEDUP_REMOVED lines=17> */
[----:B---3--:R-:W1:Y:S01]  /*0860*/  F2F.F64.F32 R28, R68 ;  /* 0x00000044001c7310 */ /* 0x008e620000201800 */
        /* <DEDUP_REMOVED lines=19> */
[----:B0-----:R-:W-:-:S06]  /*09a0*/  DFMA R42, R16, R42, R26 ;  /* 0x0000002a102a722b */ /* 0x001fcc000000001a */
[----:B------:R-:W-:Y:S01]  /*09b0*/  DADD R28, R28, R16 ;  /* 0x000000001c1c7229 */ /* 0x000fe20000000010 */
[----:B------:R-:W0:Y:S01]  /*09c0*/  F2F.F64.F32 R26, R61 ;  /* 0x0000003d001a7310 */ /* 0x000e220000201800 */
[----:B-1----:R-:W-:-:S06]  /*09d0*/  DFMA R42, R14, R44, R42 ;  /* 0x0000002c0e2a722b */ /* 0x002fcc000000002a */
[----:B------:R-:W-:Y:S01]  /*09e0*/  DADD R28, R28, R14 ;  /* 0x000000001c1c7229 */ /* 0x000fe2000000000e */
        /* <DEDUP_REMOVED lines=15> */
[----:B------:R-:W-:-:S06]  /*0ae0*/  DADD R14, R28, R14 ;  /* 0x000000001c0e7229 */ /* 0x000fcc000000000e */
[----:B-1----:R-:W-:Y:S02]  /*0af0*/  DFMA R16, R26, R16, R42 ;  /* 0x000000101a10722b */ /* 0x002fe4000000002a */
[----:B------:R-:W-:Y:S01]  /*0b00*/  DADD R14, R14, R26 ;  /* 0x000000000e0e7229 */ /* 0x000fe2000000001a */
[----:B------:R-:W-:Y:S10]  /*0b10*/  @P2 BRA `(.L_x_124) ;  /* 0xfffffff8006c2947 */ /* 0x000ff4000383ffff */
.L_x_123:
[----:B------:R-:W-:Y:S05]  /*0b20*/  BSYNC.RECONVERGENT B1 ;  /* 0x0000000000017941 */ /* 0x000fea0003800200 */
.L_x_122:
[----:B------:R-:W-:Y:S04]  /*0b30*/  BSSY.RECONVERGENT B1, `(.L_x_125) ;  /* 0x0000088000017945 */ /* 0x000fe80003800200 */
[----:B------:R-:W-:Y:S05]  /*0b40*/  @!P0 BRA `(.L_x_126) ;  /* 0x0000000800188947 */ /* 0x000fea0003800000 */
[----:B------:R-:W-:Y:S01]  /*0b50*/  ISETP.GE.U32.AND P2, PT, R4, 0x8, PT ;  /* 0x000000080400780c */ /* 0x000fe20003f46070 */
[----:B------:R-:W-:Y:S01]  /*0b60*/  BSSY.RECONVERGENT B2, `(.L_x_127) ;  /* 0x000003d000027945 */ /* 0x000fe20003800200 */
[----:B------:R-:W-:-:S04]  /*0b70*/  LOP3.LUT R31, R2, 0x7, RZ, 0xc0, !PT ;  /* 0x00000007021f7812 */ /* 0x000fc800078ec0ff */
[----:B------:R-:W-:-:S07]  /*0b80*/  ISETP.NE.AND P0, PT, R31, RZ, PT ;  /* 0x000000ff1f00720c */ /* 0x000fce0003f05270 */
[----:B------:R-:W-:Y:S06]  /*0b90*/  @!P2 BRA `(.L_x_128) ;  /* 0x0000000000e4a947 */ /* 0x000fec0003800000 */
[----:B0-2---:R-:W0:Y:S01]  /*0ba0*/  LDC.64 R8, c[0x0][0x380] ;  /* 0x0000e000ff087b82 */ /* 0x005e220000000a00 */
[----:B------:R-:W1:Y:S01]  /*0bb0*/  LDCU UR4, c[0x0][0x3b0] ;  /* 0x00007600ff0477ac */ /* 0x000e620008000800 */
[----:B------:R-:W2:Y:S01]  /*0bc0*/  LDCU.64 UR6, c[0x0][0x380] ;  /* 0x00007000ff0677ac */ /* 0x000ea20008000a00 */
[C---:B-1----:R-:W-:Y:S01]  /*0bd0*/  VIADD R11, R6.reuse, UR4 ;  /* 0x00000004060b7c36 */ /* 0x042fe20008000000 */
[----:B------:R-:W-:-:S03]  /*0be0*/  IADD3 R4, P2, PT, R6, UR4, RZ ;  /* 0x0000000406047c10 */ /* 0x000fc6000ff5e0ff */
[----:B0-----:R-:W-:-:S04]  /*0bf0*/  IMAD.WIDE.U32 R8, R11, 0x4, R8 ;  /* 0x000000040b087825 */ /* 0x001fc800078e0008 */
[----:B------:R-:W-:Y:S01]  /*0c00*/  IMAD.X R11, RZ, RZ, RZ, P2 ;  /* 0x000000ffff0b7224 */ /* 0x000fe200010e06ff */
[C---:B--2---:R-:W-:Y:S01]  /*0c10*/  LEA R10, P2, R4.reuse, UR6, 0x2 ;  /* 0x00000006040a7c11 */ /* 0x044fe2000f8410ff */
[----:B------:R0:W2:Y:S03]  /*0c20*/  LDG.E.CONSTANT R36, desc[UR16][R8.64] ;  /* 0x0000001008247981 */ /* 0x0000a6000c1e9900 */
[----:B------:R-:W-:-:S05]  /*0c30*/  LEA.HI.X R11, R4, UR7, R11, 0x2, P2 ;  /* 0x00000007040b7c11 */ /* 0x000fca00090f140b */
[----:B------:R-:W4:Y:S04]  /*0c40*/  LDG.E.CONSTANT R38, desc[UR16][R10.64+0x4] ;  /* 0x000004100a267981 */ /* 0x000f28000c1e9900 */
[----:B------:R-:W5:Y:S04]  /*0c50*/  LDG.E.CONSTANT R40, desc[UR16][R10.64+0x8] ;  /* 0x000008100a287981 */ /* 0x000f68000c1e9900 */
[----:B------:R-:W3:Y:S04]  /*0c60*/  LDG.E.CONSTANT R41, desc[UR16][R10.64+0xc] ;  /* 0x00000c100a297981 */ /* 0x000ee8000c1e9900 */
[----:B------:R-:W3:Y:S04]  /*0c70*/  LDG.E.CONSTANT R42, desc[UR16][R10.64+0x10] ;  /* 0x000010100a2a7981 */ /* 0x000ee8000c1e9900 */
[----:B------:R-:W3:Y:S04]  /*0c80*/  LDG.E.CONSTANT R30, desc[UR16][R10.64+0x14] ;  /* 0x000014100a1e7981 */ /* 0x000ee8000c1e9900 */
[----:B------:R-:W3:Y:S04]  /*0c90*/  LDG.E.CONSTANT R25, desc[UR16][R10.64+0x18] ;  /* 0x000018100a197981 */ /* 0x000ee8000c1e9900 */
[----:B------:R1:W3:Y:S01]  /*0ca0*/  LDG.E.CONSTANT R4, desc[UR16][R10.64+0x1c] ;  /* 0x00001c100a047981 */ /* 0x0002e2000c1e9900 */
[C---:B------:R-:W-:Y:S01]  /*0cb0*/  IADD3 R34, PT, PT, R6.reuse, 0x1, RZ ;  /* 0x0000000106227810 */ /* 0x040fe20007ffe0ff */
[C---:B------:R-:W-:Y:S01]  /*0cc0*/  VIADD R32, R6.reuse, 0x2 ;  /* 0x0000000206207836 */ /* 0x040fe20000000000 */
[C---:B------:R-:W-:Y:S01]  /*0cd0*/  IADD3 R26, PT, PT, R6.reuse, 0x4, RZ ;  /* 0x00000004061a7810 */ /* 0x040fe20007ffe0ff */
[----:B------:R-:W-:-:S02]  /*0ce0*/  VIADD R28, R6, 0x3 ;  /* 0x00000003061c7836 */ /* 0x000fc40000000000 */
[C---:B0-----:R-:W-:Y:S01]  /*0cf0*/  VIADD R8, R6.reuse, 0x5 ;  /* 0x0000000506087836 */ /* 0x041fe20000000000 */
[----:B------:R-:W-:Y:S01]  /*0d00*/  I2F.F64.U32 R34, R34 ;  /* 0x0000002200227312 */ /* 0x000fe20000201800 */
[C---:B------:R-:W-:Y:S01]  /*0d10*/  VIADD R12, R6.reuse, 0x6 ;  /* 0x00000006060c7836 */ /* 0x040fe20000000000 */
[C---:B-1----:R-:W-:Y:S01]  /*0d20*/  IADD3 R10, PT, PT, R6.reuse, 0x7, RZ ;  /* 0x00000007060a7810 */ /* 0x042fe20007ffe0ff */
[----:B------:R-:W-:-:S05]  /*0d30*/  VIADD R6, R6, 0x8 ;  /* 0x0000000806067836 */ /* 0x000fca0000000000 */
        /* <DEDUP_REMOVED lines=30> */
[----:B------:R-:W-:-:S11]  /*0f20*/  DADD R14, R14, R12 ;  /* 0x000000000e0e7229 */ /* 0x000fd6000000000c */
.L_x_128:
[----:B------:R-:W-:Y:S05]  /*0f30*/  BSYNC.RECONVERGENT B2 ;  /* 0x0000000000027941 */ /* 0x000fea0003800200 */
.L_x_127:
        /* <DEDUP_REMOVED lines=11> */
[----:B0-----:R-:W-:Y:S01]  /*0ff0*/  IMAD.WIDE.U32 R8, R11, 0x4, R8 ;  /* 0x000000040b087825 */ /* 0x001fe200078e0008 */
[----:B------:R-:W-:Y:S02]  /*1000*/  IADD3.X R11, PT, PT, RZ, RZ, RZ, P2, !PT ;  /* 0x000000ffff0b7210 */ /* 0x000fe400017fe4ff */
[C---:B--2---:R-:W-:Y:S02]  /*1010*/  LEA R12, P2, R10.reuse, UR6, 0x2 ;  /* 0x000000060a0c7c11 */ /* 0x044fe4000f8410ff */
[----:B------:R-:W2:Y:S02]  /*1020*/  LDG.E.CONSTANT R4, desc[UR16][R8.64] ;  /* 0x0000001008047981 */ /* 0x000ea4000c1e9900 */
[----:B------:R-:W-:-:S05]  /*1030*/  LEA.HI.X R13, R10, UR7, R11, 0x2, P2 ;  /* 0x000000070a0d7c11 */ /* 0x000fca00090f140b */
[----:B------:R-:W4:Y:S04]  /*1040*/  LDG.E.CONSTANT R26, desc[UR16][R12.64+0x4] ;  /* 0x000004100c1a7981 */ /* 0x000f28000c1e9900 */
[----:B------:R-:W5:Y:S04]  /*1050*/  LDG.E.CONSTANT R34, desc[UR16][R12.64+0x8] ;  /* 0x000008100c227981 */ /* 0x000f68000c1e9900 */
[----:B------:R5:W3:Y:S01]  /*1060*/  LDG.E.CONSTANT R35, desc[UR16][R12.64+0xc] ;  /* 0x00000c100c237981 */ /* 0x000ae2000c1e9900 */
[C---:B------:R-:W-:Y:S01]  /*1070*/  VIADD R25, R6.reuse, 0x1 ;  /* 0x0000000106197836 */ /* 0x040fe20000000000 */
[C---:B------:R-:W-:Y:S01]  /*1080*/  IADD3 R30, PT, PT, R6.reuse, 0x3, RZ ;  /* 0x00000003061e7810 */ /* 0x040fe20007ffe0ff */
[----:B------:R-:W-:-:S02]  /*1090*/  VIADD R28, R6, 0x2 ;  /* 0x00000002061c7836 */ /* 0x000fc40000000000 */
[----:B------:R-:W-:Y:S01]  /*10a0*/  I2F.F64.U32 R10, R25 ;  /* 0x00000019000a7312 */ /* 0x000fe20000201800 */
[----:B------:R-:W-:-:S07]  /*10b0*/  VIADD R6, R6, 0x4 ;  /* 0x0000000406067836 */ /* 0x000fce0000000000 */
        /* <DEDUP_REMOVED lines=12> */
[----:B------:R-:W-:Y:S02]  /*1180*/  DADD R8, R8, R12 ;  /* 0x0000000008087229 */ /* 0x000fe4000000000c */
[----:B-1----:R-:W-:-:S06]  /*1190*/  DFMA R16, R14, R32, R10 ;  /* 0x000000200e10722b */ /* 0x002fcc000000000a */
[----:B------:R-:W-:-:S11]  /*11a0*/  DADD R14, R8, R14 ;  /* 0x00000000080e7229 */ /* 0x000fd6000000000e */
.L_x_130:
[----:B------:R-:W-:Y:S05]  /*11b0*/  BSYNC.RECONVERGENT B2 ;  /* 0x0000000000027941 */ /* 0x000fea0003800200 */
.L_x_129:
[----:B------:R-:W-:Y:S05]  /*11c0*/  @!P0 BRA `(.L_x_126) ;  /* 0x0000000000788947 */ /* 0x000fea0003800000 */
[----:B------:R-:W1:Y:S08]  /*11d0*/  LDC R25, c[0x0][0x3b0] ;  /* 0x0000ec00ff197b82 */ /* 0x000e700000000800 */
[----:B0-2---:R-:W0:Y:S01]  /*11e0*/  LDC.64 R8, c[0x0][0x380] ;  /* 0x0000e000ff087b82 */ /* 0x005e220000000a00 */
[----:B-1----:R-:W-:-:S04]  /*11f0*/  IMAD.IADD R11, R6, 0x1, R25 ;  /* 0x00000001060b7824 */ /* 0x002fc800078e0219 */
[----:B0-----:R-:W-:-:S06]  /*1200*/  IMAD.WIDE.U32 R8, R11, 0x4, R8 ;  /* 0x000000040b087825 */ /* 0x001fcc00078e0008 */
[----:B------:R-:W2:Y:S01]  /*1210*/  LDG.E.CONSTANT R8, desc[UR16][R8.64] ;  /* 0x0000001008087981 */ /* 0x000ea2000c1e9900 */
[----:B------:R-:W-:Y:S02]  /*1220*/  IADD3 R12, PT, PT, R6, 0x1, RZ ;  /* 0x00000001060c7810 */ /* 0x000fe40007ffe0ff */
[----:B------:R-:W-:-:S04]  /*1230*/  ISETP.NE.AND P0, PT, R2, 0x1, PT ;  /* 0x000000010200780c */ /* 0x000fc80003f05270 */
[----:B------:R-:W-:Y:S08]  /*1240*/  I2F.F64.U32 R12, R12 ;  /* 0x0000000c000c7312 */ /* 0x000ff00000201800 */
[----:B--2---:R-:W0:Y:S02]  /*1250*/  F2F.F64.F32 R10, R8 ;  /* 0x00000008000a7310 */ /* 0x004e240000201800 */
[----:B0-----:R-:W-:-:S02]  /*1260*/  DFMA R16, R10, R12, R16 ;  /* 0x0000000c0a10722b */ /* 0x001fc40000000010 */
[----:B------:R-:W-:Y:S01]  /*1270*/  DADD R14, R14, R10 ;  /* 0x000000000e0e7229 */ /* 0x000fe2000000000a */
[----:B------:R-:W-:Y:S10]  /*1280*/  @!P0 BRA `(.L_x_126) ;  /* 0x0000000000488947 */ /* 0x000ff40003800000 */
[----:B------:R-:W0:Y:S01]  /*1290*/  LDCU.64 UR6, c[0x0][0x380] ;  /* 0x00007000ff0677ac */ /* 0x000e220008000a00 */
[----:B------:R-:W-:-:S05]  /*12a0*/  IADD3 R4, P0, PT, R6, R25, RZ ;  /* 0x0000001906047210 */ /* 0x000fca0007f1e0ff */
[----:B------:R-:W-:Y:S01]  /*12b0*/  IMAD.X R9, RZ, RZ, RZ, P0 ;  /* 0x000000ffff097224 */ /* 0x000fe200000e06ff */
[----:B0-----:R-:W-:-:S04]  /*12c0*/  LEA R28, P0, R4, UR6, 0x2 ;  /* 0x00000006041c7c11 */ /* 0x001fc8000f8010ff */
[----:B------:R-:W-:Y:S02]  /*12d0*/  LEA.HI.X R29, R4, UR7, R9, 0x2, P0 ;  /* 0x00000007041d7c11 */ /* 0x000fe400080f1409 */
[----:B------:R-:W-:-:S03]  /*12e0*/  ISETP.NE.AND P0, PT, R2, 0x2, PT ;  /* 0x000000020200780c */ /* 0x000fc60003f05270 */
[----:B------:R-:W2:Y:S10]  /*12f0*/  LDG.E.CONSTANT R8, desc[UR16][R28.64+0x4] ;  /* 0x000004101c087981 */ /* 0x000eb4000c1e9900 */
[----:B------:R-:W4:Y:S01]  /*1300*/  @P0 LDG.E.CONSTANT R12, desc[UR16][R28.64+0x8] ;  /* 0x000008101c0c0981 */ /* 0x000f22000c1e9900 */
[C---:B------:R-:W-:Y:S01]  /*1310*/  VIADD R10, R6.reuse, 0x2 ;  /* 0x00000002060a7836 */ /* 0x040fe20000000000 */
[----:B------:R-:W-:-:S05]  /*1320*/  @P0 IADD3 R26, PT, PT, R6, 0x3, RZ ;  /* 0x00000003061a0810 */ /* 0x000fca0007ffe0ff */
[----:B------:R-:W-:Y:S08]  /*1330*/  I2F.F64.U32 R10, R10 ;  /* 0x0000000a000a7312 */ /* 0x000ff00000201800 */
[----:B------:R-:W-:Y:S08]  /*1340*/  @P0 I2F.F64.U32 R26, R26 ;  /* 0x0000001a001a0312 */ /* 0x000ff00000201800 */
[----:B--2---:R-:W0:Y:S08]  /*1350*/  F2F.F64.F32 R8, R8 ;  /* 0x0000000800087310 */ /* 0x004e300000201800 */
[----:B----4-:R-:W1:Y:S01]  /*1360*/  @P0 F2F.F64.F32 R12, R12 ;  /* 0x0000000c000c0310 */ /* 0x010e620000201800 */
[----:B0-----:R-:W-:-:S02]  /*1370*/  DFMA R16, R8, R10, R16 ;  /* 0x0000000a0810722b */ /* 0x001fc40000000010 */
[----:B------:R-:W-:-:S06]  /*1380*/  DADD R14, R14, R8 ;  /* 0x000000000e0e7229 */ /* 0x000fcc0000000008 */
[----:B-1----:R-:W-:Y:S02]  /*1390*/  @P0 DFMA R16, R12, R26, R16 ;  /* 0x0000001a0c10022b */ /* 0x002fe40000000010 */
[----:B------:R-:W-:-:S11]  /*13a0*/  @P0 DADD R14, R14, R12 ;  /* 0x000000000e0e0229 */ /* 0x000fd6000000000c */
.L_x_126:
[----:B------:R-:W-:Y:S05]  /*13b0*/  BSYNC.RECONVERGENT B1 ;  /* 0x0000000000017941 */ /* 0x000fea0003800200 */
.L_x_125:
[----:B------:R-:W-:Y:S01]  /*13c0*/  ISETP.GE.AND P0, PT, R7, R24, PT ;  /* 0x000000180700720c */ /* 0x000fe20003f06270 */
[----:B------:R-:W-:-:S12]  /*13d0*/  BSSY.RECONVERGENT B1, `(.L_x_131) ;  /* 0x0000028000017945 */ /* 0x000fd80003800200 */
[----:B------:R-:W-:Y:S05]  /*13e0*/  @P0 BRA `(.L_x_132) ;  /* 0x0000000000980947 */ /* 0x000fea0003800000 */
[----:B0-2---:R-:W0:Y:S01]  /*13f0*/  LDC.64 R8, c[0x0][0x380] ;  /* 0x0000e000ff087b82 */ /* 0x005e220000000a00 */
[----:B------:R-:W2:Y:S04]  /*1400*/  LDG.E.CONSTANT R20, desc[UR16][R20.64] ;  /* 0x0000001014147981 */ /* 0x000ea8000c1e9900 */
[----:B------:R-:W4:Y:S03]  /*1410*/  LDG.E.CONSTANT R18, desc[UR16][R18.64] ;  /* 0x0000001012127981 */ /* 0x000f26000c1e9900 */
[----:B------:R-:W1:Y:S08]  /*1420*/  LDC.64 R34, c[0x0][0x380] ;  /* 0x0000e000ff227b82 */ /* 0x000e700000000a00 */
[----:B------:R-:W1:Y:S01]  /*1430*/  LDC.64 R32, c[0x0][0x3b8] ;  /* 0x0000ee00ff207b82 */ /* 0x000e620000000a00 */
[----:B0-----:R-:W-:-:S06]  /*1440*/  IMAD.WIDE.U32 R8, R7, 0x4, R8 ;  /* 0x0000000407087825 */ /* 0x001fcc00078e0008 */
[----:B------:R-:W5:Y:S01]  /*1450*/  LDG.E.CONSTANT R8, desc[UR16][R8.64] ;  /* 0x0000001008087981 */ /* 0x000f62000c1e9900 */
[----:B------:R-:W-:Y:S08]  /*1460*/  I2F.F64.U32 R24, R3 ;  /* 0x0000000300187312 */ /* 0x000ff00000201800 */
[----:B--2---:R-:W3:Y:S08]  /*1470*/  F2F.F64.F32 R26, R20 ;  /* 0x00000014001a7310 */ /* 0x004ef00000201800 */
[----:B----4-:R0:W2:Y:S01]  /*1480*/  F2F.F64.F32 R30, R18 ;  /* 0x00000012001e7310 */ /* 0x0100a20000201800 */
[----:B---3--:R-:W-:-:S07]  /*1490*/  DFMA R28, R22, -R26, 1 ;  /* 0x3ff00000161c742b */ /* 0x008fce000000081a */
[----:B-12--5:R0:W3:Y:S04]  /*14a0*/  F2F.F64.F32 R10, R8 ;  /* 0x00000008000a7310 */ /* 0x0260e80000201800 */
.L_x_133:
[----:B------:R-:W1:Y:S01]  /*14b0*/  LDCU UR4, c[0x0][0x3a8] ;  /* 0x00007500ff0477ac */ /* 0x000e620008000800 */
[C---:B------:R-:W-:Y:S02]  /*14c0*/  VIADD R2, R7.reuse, 0x1 ;  /* 0x0000000107027836 */ /* 0x040fe40000000000 */
[----:B------:R-:W-:-:S04]  /*14d0*/  IMAD.IADD R13, R7, 0x1, -R3 ;  /* 0x00000001070d7824 */ /* 0x000fc800078e0a03 */
[----:B------:R-:W-:-:S05]  /*14e0*/  IMAD.WIDE R12, R13, 0x4, R34 ;  /* 0x000000040d0c7825 */ /* 0x000fca00078e0222 */
[----:B----4-:R2:W4:Y:S01]  /*14f0*/  LDG.E.CONSTANT R6, desc[UR16][R12.64+0x4] ;  /* 0x000004100c067981 */ /* 0x010522000c1e9900 */
[----:B-1----:R-:W-:-:S13]  /*1500*/  ISETP.GE.AND P0, PT, R2, UR4, PT ;  /* 0x0000000402007c0c */ /* 0x002fda000bf06270 */
[----:B0-----:R-:W-:-:S06]  /*1510*/  @!P0 IMAD.WIDE.U32 R18, R3, 0x4, R12 ;  /* 0x0000000403128825 */ /* 0x001fcc00078e000c */
[----:B------:R-:W5:Y:S01]  /*1520*/  @!P0 LDG.E.CONSTANT R18, desc[UR16][R18.64+0x4] ;  /* 0x0000041012128981 */ /* 0x000f62000c1e9900 */
[----:B---3--:R-:W-:Y:S02]  /*1530*/  DADD R14, R10, R14 ;  /* 0x000000000a0e7229 */ /* 0x008fe4000000000e */
[----:B------:R-:W-:-:S06]  /*1540*/  DFMA R16, R24, R10, R16 ;  /* 0x0000000a1810722b */ /* 0x000fcc0000000010 */
[----:B------:R-:W-:-:S08]  /*1550*/  DMUL R8, R26, -R14 ;  /* 0x8000000e1a087228 */ /* 0x000fd00000000000 */
[----:B------:R-:W-:-:S08]  /*1560*/  DFMA R8, R24, R16, R8 ;  /* 0x000000101808722b */ /* 0x000fd00000000008 */
[----:B------:R-:W-:-:S08]  /*1570*/  DMUL R8, R30, R8 ;  /* 0x000000081e087228 */ /* 0x000fd00000000000 */
[----:B------:R-:W-:-:S08]  /*1580*/  DMUL R8, R28, R8 ;  /* 0x000000081c087228 */ /* 0x000fd00000000000 */
[----:B------:R-:W-:Y:S01]  /*1590*/  DFMA R8, R22, R14, R8 ;  /* 0x0000000e1608722b */ /* 0x000fe20000000008 */
[----:B--2---:R-:W-:-:S09]  /*15a0*/  IMAD R13, R5, UR4, R7 ;  /* 0x00000004050d7c24 */ /* 0x004fd2000f8e0207 */
[----:B------:R-:W0:Y:S01]  /*15b0*/  F2F.F32.F64 R9, R8 ;  /* 0x0000000800097310 */ /* 0x000e220000301000 */
[----:B------:R-:W-:-:S05]  /*15c0*/  IMAD.WIDE R12, R13, 0x4, R32 ;  /* 0x000000040d0c7825 */ /* 0x000fca00078e0220 */
[----:B0-----:R1:W-:Y:S01]  /*15d0*/  STG.E desc[UR16][R12.64], R9 ;  /* 0x000000090c007986 */ /* 0x0013e2000c101910 */
[C---:B------:R-:W-:Y:S01]  /*15e0*/  DADD R16, -R14.reuse, R16 ;  /* 0x000000000e107229 */ /* 0x040fe20000000110 */
[----:B----4-:R-:W0:Y:S08]  /*15f0*/  F2F.F64.F32 R6, R6 ;  /* 0x0000000600067310 */ /* 0x010e300000201800 */
[----:B-----5:R1:W4:Y:S01]  /*1600*/  @!P0 F2F.F64.F32 R10, R18 ;  /* 0x00000012000a8310 */ /* 0x0203220000201800 */
[----:B------:R-:W-:Y:S01]  /*1610*/  ISETP.NE.AND P0, PT, R2, UR4, PT ;  /* 0x0000000402007c0c */ /* 0x000fe2000bf05270 */
[----:B0-----:R-:W-:Y:S01]  /*1620*/  DADD R14, R14, -R6 ;  /* 0x000000000e0e7229 */ /* 0x001fe20000000806 */
[----:B------:R-:W-:-:S11]  /*1630*/  MOV R7, R2 ;  /* 0x0000000200077202 */ /* 0x000fd60000000f00 */
[----:B-1----:R-:W-:Y:S05]  /*1640*/  @P0 BRA `(.L_x_133) ;  /* 0xfffffffc00980947 */ /* 0x002fea000383ffff */
.L_x_132:
[----:B------:R-:W-:Y:S05]  /*1650*/  BSYNC.RECONVERGENT B1 ;  /* 0x0000000000017941 */ /* 0x000fea0003800200 */
.L_x_131:
[----:B------:R-:W-:Y:S05]  /*1660*/  BRA `(.L_x_117) ;  /* 0x0000000000307947 */ /* 0x000fea0003800000 */
.L_x_121:
[----:B0-2---:R-:W1:Y:S01]  /*1670*/  LDC.64 R8, c[0x0][0x380] ;  /* 0x0000e000ff087b82 */ /* 0x005e620000000a00 */
[----:B------:R-:W-:-:S07]  /*1680*/  ISETP.GE.AND P0, PT, R7, R24, PT ;  /* 0x000000180700720c */ /* 0x000fce0003f06270 */
[----:B------:R-:W0:Y:S06]  /*1690*/  LDC.64 R10, c[0x0][0x3b8] ;  /* 0x0000ee00ff0a7b82 */ /* 0x000e2c0000000a00 */
[----:B------:R-:W-:Y:S05]  /*16a0*/  @P0 BRA `(.L_x_117) ;  /* 0x0000000000200947 */ /* 0x000fea0003800000 */
.L_x_134:
[----:B01----:R-:W-:-:S06]  /*16b0*/  IMAD.WIDE R2, R7, 0x4, R8 ;  /* 0x0000000407027825 */ /* 0x003fcc00078e0208 */
[----:B------:R-:W2:Y:S01]  /*16c0*/  LDG.E.CONSTANT R3, desc[UR16][R2.64] ;  /* 0x0000001002037981 */ /* 0x000ea2000c1e9900 */
[----:B------:R-:W-:Y:S02]  /*16d0*/  IMAD R13, R5, R24, R7 ;  /* 0x00000018050d7224 */ /* 0x000fe400078e0207 */
[----:B------:R-:W-:Y:S02]  /*16e0*/  VIADD R7, R7, 0x1 ;  /* 0x0000000107077836 */ /* 0x000fe40000000000 */
[----:B0-----:R-:W-:-:S03]  /*16f0*/  IMAD.WIDE R12, R13, 0x4, R10 ;  /* 0x000000040d0c7825 */ /* 0x001fc600078e020a */
[----:B------:R-:W-:Y:S02]  /*1700*/  ISETP.NE.AND P0, PT, R7, R24, PT ;  /* 0x000000180700720c */ /* 0x000fe40003f05270 */
[----:B--2---:R0:W-:Y:S11]  /*1710*/  STG.E desc[UR16][R12.64], R3 ;  /* 0x000000030c007986 */ /* 0x0041f6000c101910 */
[----:B------:R-:W-:Y:S05]  /*1720*/  @P0 BRA `(.L_x_134) ;  /* 0xfffffffc00e00947 */ /* 0x000fea000383ffff */
.L_x_117:
[----:B------:R-:W-:Y:S05]  /*1730*/  BSYNC.RECONVERGENT B0 ;  /* 0x0000000000007941 */ /* 0x000fea0003800200 */
.L_x_116:
[----:B------:R-:W-:Y:S05]  /*1740*/  @!P1 BRA `(.L_x_135) ;  /* 0xffffffe800789947 */ /* 0x000fea000383ffff */
[----:B------:R-:W-:Y:S05]  /*1750*/  EXIT ;  /* 0x000000000000794d */ /* 0x000fea0003800000 */
.L_x_115:
[----:B------:R-:W0:Y:S01]  /*1760*/  LDCU.64 UR8, c[0x0][0x3b8] ;  /* 0x00007700ff0877ac */ /* 0x000e220008000a00 */
[----:B------:R-:W-:Y:S01]  /*1770*/  BSSY.RECONVERGENT B1, `(.L_x_136) ;  /* 0x0000208000017945 */ /* 0x000fe20003800200 */
[----:B------:R-:W-:Y:S02]  /*1780*/  ULOP3.LUT UR12, UR7, 0x7, URZ, 0xc0, !UPT ;  /* 0x00000007070c7892 */ /* 0x000fe4000f8ec0ff */
[----:B------:R-:W-:Y:S02]  /*1790*/  ULOP3.LUT UR14, UR7, 0x3, URZ, 0xc0, !UPT ;  /* 0x00000003070e7892 */ /* 0x000fe4000f8ec0ff */
[----:B------:R-:W-:Y:S02]  /*17a0*/  ULOP3.LUT UR6, UR7, 0x7ffffff8, URZ, 0xc0, !UPT ;  /* 0x7ffffff807067892 */ /* 0x000fe4000f8ec0ff */
[----:B------:R-:W-:Y:S02]  /*17b0*/  ULOP3.LUT UR7, UR7, 0x1, URZ, 0xc0, !UPT ;  /* 0x0000000107077892 */ /* 0x000fe4000f8ec0ff */
[----:B------:R-:W-:-:S02]  /*17c0*/  UIADD3 UR13, UPT, UPT, UR12, -0x1, URZ ;  /* 0xffffffff0c0d7890 */ /* 0x000fc4000fffe0ff */
[----:B------:R-:W-:Y:S02]  /*17d0*/  UIADD3 UR15, UPT, UPT, UR14, -0x1, URZ ;  /* 0xffffffff0e0f7890 */ /* 0x000fe4000fffe0ff */
[----:B0-----:R-:W-:-:S04]  /*17e0*/  UIADD3 UR8, UP1, UPT, UR8, 0x10, URZ ;  /* 0x0000001008087890 */ /* 0x001fc8000ff3e0ff */
[----:B------:R-:W-:-:S12]  /*17f0*/  UIADD3.X UR9, UPT, UPT, URZ, UR9, URZ, UP1, !UPT ;  /* 0x00000009ff097290 */ /* 0x000fd80008ffe4ff */
.L_x_171:
[----:B012---:R-:W0:Y:S08]  /*1800*/  LDC.64 R4, c[0x0][0x388] ;  /* 0x0000e200ff047b82 */ /* 0x007e300000000a00 */
[----:B------:R-:W1:Y:S01]  /*1810*/  LDC.64 R24, c[0x0][0x3a8] ;  /* 0x0000ea00ff187b82 */ /* 0x000e620000000a00 */
[----:B0-----:R-:W-:-:S05]  /*1820*/  IMAD.WIDE R4, R0, 0x4, R4 ;  /* 0x0000000400047825 */ /* 0x001fca00078e0204 */
[----:B---3--:R-:W2:Y:S01]  /*1830*/  LDG.E.CONSTANT R3, desc[UR16][R4.64] ;  /* 0x0000001004037981 */ /* 0x008ea2000c1e9900 */
[----:B----4-:R-:W-:Y:S01]  /*1840*/  IMAD.MOV.U32 R9, RZ, RZ, R0 ;  /* 0x000000ffff097224 */ /* 0x010fe200078e0000 */
[----:B------:R-:W-:Y:S01]  /*1850*/  BSSY.RECONVERGENT B0, `(.L_x_137) ;  /* 0x00001f8000007945 */ /* 0x000fe20003800200 */
[C---:B-1----:R-:W-:Y:S01]  /*1860*/  IMAD R2, R0.reuse, R24, RZ ;  /* 0x0000001800027224 */ /* 0x042fe200078e02ff */
[----:B------:R-:W-:-:S04]  /*1870*/  IADD3 R0, PT, PT, R0, UR5, RZ ;  /* 0x0000000500007c10 */ /* 0x000fc8000fffe0ff */
[----:B------:R-:W-:Y:S02]  /*1880*/  ISETP.GE.AND P1, PT, R0, R25, PT ;  /* 0x000000190000720c */ /* 0x000fe40003f26270 */
[----:B--2---:R-:W-:-:S04]  /*1890*/  ISETP.GT.AND P0, PT, R3, R24, PT ;  /* 0x000000180300720c */ /* 0x004fc80003f04270 */
[----:B------:R-:W-:-:S04]  /*18a0*/  ISETP.LT.OR P0, PT, R3, 0x1, P0 ;  /* 0x000000010300780c */ /* 0x000fc80000701670 */
[----:B------:R-:W-:-:S13]  /*18b0*/  PLOP3.LUT P0, PT, P0, PT, UP0, 0xea, 0xae ;  /* 0x0000000000ae781c */ /* 0x000fda000070fd0a */
[----:B------:R-:W-:Y:S05]  /*18c0*/  @P0 BRA `(.L_x_138) ;  /* 0x0000001800f80947 */ /* 0x000fea0003800000 */
[----:B------:R-:W-:-:S13]  /*18d0*/  ISETP.LE.AND P0, PT, R3, UR10, PT ;  /* 0x0000000a03007c0c */ /* 0x000fda000bf03270 */
[----:B------:R-:W-:Y:S05]  /*18e0*/  @!P0 BRA `(.L_x_139) ;  /* 0x0000001800208947 */ /* 0x000fea0003800000 */
[----:B------:R-:W0:Y:S08]  /*18f0*/  LDC.64 R6, c[0x0][0x3a0] ;  /* 0x0000e800ff067b82 */ /* 0x000e300000000a00 */
[----:B------:R-:W1:Y:S08]  /*1900*/  LDC.64 R20, c[0x0][0x390] ;  /* 0x0000e400ff147b82 */ /* 0x000e700000000a00 */
[----:B------:R-:W2:Y:S01]  /*1910*/  LDC.64 R18, c[0x0][0x398] ;  /* 0x0000e600ff127b82 */ /* 0x000ea20000000a00 */
[----:B0-----:R-:W-:-:S06]  /*1920*/  IMAD.WIDE R6, R9, 0x4, R6 ;  /* 0x0000000409067825 */ /* 0x001fcc00078e0206 */
[----:B------:R-:W3:Y:S01]  /*1930*/  LDG.E.CONSTANT R6, desc[UR16][R6.64] ;  /* 0x0000001006067981 */ /* 0x000ee2000c1e9900 */
[----:B------:R-:W-:Y:S01]  /*1940*/  VIADD R5, R3, UR11 ;  /* 0x0000000b03057c36 */ /* 0x000fe20008000000 */
[----:B------:R-:W-:Y:S01]  /*1950*/  BSSY.RECONVERGENT B2, `(.L_x_140) ;  /* 0x0000040000027945 */ /* 0x000fe20003800200 */
[----:B-1----:R-:W-:-:S03]  /*1960*/  IMAD.WIDE R20, R9, 0x4, R20 ;  /* 0x0000000409147825 */ /* 0x002fc600078e0214 */
[----:B------:R-:W-:Y:S01]  /*1970*/  ISETP.GT.AND P0, PT, R5, RZ, PT ;  /* 0x000000ff0500720c */ /* 0x000fe20003f04270 */
[----:B--2---:R-:W-:Y:S01]  /*1980*/  IMAD.WIDE R18, R9, 0x4, R18 ;  /* 0x0000000409127825 */ /* 0x004fe200078e0212 */
[----:B---3--:R0:W1:Y:S11]  /*1990*/  F2F.F64.F32 R22, R6 ;  /* 0x0000000600167310 */ /* 0x0080760000201800 */
[----:B------:R-:W-:Y:S05]  /*19a0*/  @!P0 BRA `(.L_x_141) ;  /* 0x0000000000e88947 */ /* 0x000fea0003800000 */
[C---:B------:R-:W-:Y:S01]  /*19b0*/  ISETP.GE.U32.AND P2, PT, R5.reuse, 0x8, PT ;  /* 0x000000080500780c */ /* 0x040fe20003f46070 */
[----:B------:R-:W-:Y:S01]  /*19c0*/  BSSY.RECONVERGENT B3, `(.L_x_142) ;  /* 0x0000018000037945 */ /* 0x000fe20003800200 */
[----:B------:R-:W-:Y:S01]  /*19d0*/  LOP3.LUT R10, R5, 0x7, RZ, 0xc0, !PT ;  /* 0x00000007050a7812 */ /* 0x000fe200078ec0ff */
[----:B------:R-:W-:-:S03]  /*19e0*/  IMAD.MOV.U32 R13, RZ, RZ, RZ ;  /* 0x000000ffff0d7224 */ /* 0x000fc600078e00ff */
[----:B------:R-:W-:-:S07]  /*19f0*/  ISETP.NE.AND P0, PT, R10, RZ, PT ;  /* 0x000000ff0a00720c */ /* 0x000fce0003f05270 */
[----:B------:R-:W-:Y:S06]  /*1a00*/  @!P2 BRA `(.L_x_143) ;  /* 0x00000000004ca947 */ /* 0x000fec0003800000 */
[----:B------:R-:W-:Y:S01]  /*1a10*/  LOP3.LUT R13, R5, 0x7ffffff8, RZ, 0xc0, !PT ;  /* 0x7ffffff8050d7812 */ /* 0x000fe200078ec0ff */
[----:B------:R-:W-:Y:S01]  /*1a20*/  IMAD.U32 R9, RZ, RZ, UR9 ;  /* 0x00000009ff097e24 */ /* 0x000fe2000f8e00ff */
[----:B------:R-:W-:Y:S01]  /*1a30*/  MOV R8, UR8 ;  /* 0x0000000800087c02 */ /* 0x000fe20008000f00 */
[----:B------:R-:W-:Y:S01]  /*1a40*/  IMAD.MOV.U32 R11, RZ, RZ, R2 ;  /* 0x000000ffff0b7224 */ /* 0x000fe200078e0002 */
[----:B------:R-:W-:Y:S01]  /*1a50*/  MOV R15, 0x7fffffff ;  /* 0x7fffffff000f7802 */ /* 0x000fe20000000f00 */
[----:B------:R-:W-:-:S07]  /*1a60*/  IMAD.MOV R4, RZ, RZ, -R13 ;  /* 0x000000ffff047224 */ /* 0x000fce00078e0a0d */
.L_x_144:
[C---:B0-2---:R-:W-:Y:S01]  /*1a70*/  IMAD.WIDE R6, R11.reuse, 0x4, R8 ;  /* 0x000000040b067825 */ /* 0x045fe200078e0208 */
[----:B------:R-:W-:-:S03]  /*1a80*/  IADD3 R11, PT, PT, R11, 0x8, RZ ;  /* 0x000000080b0b7810 */ /* 0x000fc60007ffe0ff */
[----:B------:R-:W-:Y:S01]  /*1a90*/  VIADD R4, R4, 0x8 ;  /* 0x0000000804047836 */ /* 0x000fe20000000000 */
[----:B------:R2:W-:Y:S04]  /*1aa0*/  STG.E desc[UR16][R6.64+-0x10], R15 ;  /* 0xfffff00f06007986 */ /* 0x0005e8000c101910 */
[----:B------:R2:W-:Y:S01]  /*1ab0*/  STG.E desc[UR16][R6.64+-0xc], R15 ;  /* 0xfffff40f06007986 */ /* 0x0005e2000c101910 */
[----:B------:R-:W-:-:S03]  /*1ac0*/  ISETP.NE.AND P2, PT, R4, RZ, PT ;  /* 0x000000ff0400720c */ /* 0x000fc60003f45270 */
[----:B------:R2:W-:Y:S04]  /*1ad0*/  STG.E desc[UR16][R6.64+-0x8], R15 ;  /* 0xfffff80f06007986 */ /* 0x0005e8000c101910 */
[----:B------:R2:W-:Y:S04]  /*1ae0*/  STG.E desc[UR16][R6.64+-0x4], R15 ;  /* 0xfffffc0f06007986 */ /* 0x0005e8000c101910 */
[----:B------:R2:W-:Y:S04]  /*1af0*/  STG.E desc[UR16][R6.64], R15 ;  /* 0x0000000f06007986 */ /* 0x0005e8000c101910 */
[----:B------:R2:W-:Y:S04]  /*1b00*/  STG.E desc[UR16][R6.64+0x4], R15 ;  /* 0x0000040f06007986 */ /* 0x0005e8000c101910 */
[----:B------:R2:W-:Y:S04]  /*1b10*/  STG.E desc[UR16][R6.64+0x8], R15 ;  /* 0x0000080f06007986 */ /* 0x0005e8000c101910 */
[----:B------:R2:W-:Y:S01]  /*1b20*/  STG.E desc[UR16][R6.64+0xc], R15 ;  /* 0x00000c0f06007986 */ /* 0x0005e2000c101910 */
[----:B------:R-:W-:Y:S05]  /*1b30*/  @P2 BRA `(.L_x_144) ;  /* 0xfffffffc00cc2947 */ /* 0x000fea000383ffff */
.L_x_143:
[----:B------:R-:W-:Y:S05]  /*1b40*/  BSYNC.RECONVERGENT B3 ;  /* 0x0000000000037941 */ /* 0x000fea0003800200 */
.L_x_142:
[----:B------:R-:W-:Y:S05]  /*1b50*/  @!P0 BRA `(.L_x_141) ;  /* 0x00000000007c8947 */ /* 0x000fea0003800000 */
[----:B------:R-:W-:Y:S01]  /*1b60*/  ISETP.GE.U32.AND P0, PT, R10, 0x4, PT ;  /* 0x000000040a00780c */ /* 0x000fe20003f06070 */
[----:B------:R-:W-:Y:S01]  /*1b70*/  BSSY.RECONVERGENT B3, `(.L_x_145) ;  /* 0x000000d000037945 */ /* 0x000fe20003800200 */
[----:B------:R-:W-:-:S04]  /*1b80*/  LOP3.LUT R8, R5, 0x3, RZ, 0xc0, !PT ;  /* 0x0000000305087812 */ /* 0x000fc800078ec0ff */
[----:B------:R-:W-:-:S07]  /*1b90*/  ISETP.NE.AND P2, PT, R8, RZ, PT ;  /* 0x000000ff0800720c */ /* 0x000fce0003f45270 */
[----:B------:R-:W-:Y:S06]  /*1ba0*/  @!P0 BRA `(.L_x_146) ;  /* 0x0000000000248947 */ /* 0x000fec0003800000 */
[----:B0-2---:R-:W0:Y:S01]  /*1bb0*/  LDC.64 R6, c[0x0][0x3b8] ;  /* 0x0000ee00ff067b82 */ /* 0x005e220000000a00 */
[----:B------:R-:W-:Y:S01]  /*1bc0*/  IMAD.IADD R9, R2, 0x1, R13 ;  /* 0x0000000102097824 */ /* 0x000fe200078e020d */
[----:B------:R-:W-:Y:S01]  /*1bd0*/  IADD3 R13, PT, PT, R13, 0x4, RZ ;  /* 0x000000040d0d7810 */ /* 0x000fe20007ffe0ff */
[----:B------:R-:W-:Y:S02]  /*1be0*/  IMAD.MOV.U32 R11, RZ, RZ, 0x7fffffff ;  /* 0x7fffffffff0b7424 */ /* 0x000fe400078e00ff */
[----:B0-----:R-:W-:-:S05]  /*1bf0*/  IMAD.WIDE R6, R9, 0x4, R6 ;  /* 0x0000000409067825 */ /* 0x001fca00078e0206 */
[----:B------:R3:W-:Y:S04]  /*1c00*/  STG.E desc[UR16][R6.64], R11 ;  /* 0x0000000b06007986 */ /* 0x0007e8000c101910 */
[----:B------:R3:W-:Y:S04]  /*1c10*/  STG.E desc[UR16][R6.64+0x4], R11 ;  /* 0x0000040b06007986 */ /* 0x0007e8000c101910 */
[----:B------:R3:W-:Y:S04]  /*1c20*/  STG.E desc[UR16][R6.64+0x8], R11 ;  /* 0x0000080b06007986 */ /* 0x0007e8000c101910 */
[----:B------:R3:W-:Y:S02]  /*1c30*/  STG.E desc[UR16][R6.64+0xc], R11 ;  /* 0x00000c0b06007986 */ /* 0x0007e4000c101910 */
.L_x_146:
[----:B------:R-:W-:Y:S05]  /*1c40*/  BSYNC.RECONVERGENT B3 ;  /* 0x0000000000037941 */ /* 0x000fea0003800200 */
.L_x_145:
[----:B------:R-:W-:Y:S05]  /*1c50*/  @!P2 BRA `(.L_x_141) ;  /* 0x00000000003ca947 */ /* 0x000fea0003800000 */
[----:B------:R-:W-:Y:S02]  /*1c60*/  LOP3.LUT R4, R5, 0x1, RZ, 0xc0, !PT ;  /* 0x0000000105047812 */ /* 0x000fe400078ec0ff */
[----:B------:R-:W-:Y:S02]  /*1c70*/  ISETP.NE.AND P0, PT, R8, 0x1, PT ;  /* 0x000000010800780c */ /* 0x000fe40003f05270 */
[----:B------:R-:W-:-:S11]  /*1c80*/  ISETP.NE.U32.AND P2, PT, R4, 0x1, PT ;  /* 0x000000010400780c */ /* 0x000fd60003f45070 */
[----:B0-23--:R-:W0:Y:S01]  /*1c90*/  @P0 LDC.64 R6, c[0x0][0x3b8] ;  /* 0x0000ee00ff060b82 */ /* 0x00de220000000a00 */
[----:B------:R-:W-:Y:S02]  /*1ca0*/  @P0 IMAD.IADD R9, R2, 0x1, R13 ;  /* 0x0000000102090824 */ /* 0x000fe400078e020d */
[----:B------:R-:W-:Y:S02]  /*1cb0*/  @P0 VIADD R13, R13, 0x2 ;  /* 0x000000020d0d0836 */ /* 0x000fe40000000000 */
[----:B------:R-:W-:-:S03]  /*1cc0*/  @P0 IMAD.MOV.U32 R15, RZ, RZ, 0x7fffffff ;  /* 0x7fffffffff0f0424 */ /* 0x000fc600078e00ff */
[----:B------:R-:W2:Y:S01]  /*1cd0*/  @!P2 LDC.64 R10, c[0x0][0x3b8] ;  /* 0x0000ee00ff0aab82 */ /* 0x000ea20000000a00 */
[----:B------:R-:W-:Y:S01]  /*1ce0*/  @!P2 IADD3 R13, PT, PT, R2, R13, RZ ;  /* 0x0000000d020da210 */ /* 0x000fe20007ffe0ff */
[----:B0-----:R-:W-:-:S05]  /*1cf0*/  @P0 IMAD.WIDE R8, R9, 0x4, R6 ;  /* 0x0000000409080825 */ /* 0x001fca00078e0206 */
[----:B------:R4:W-:Y:S01]  /*1d00*/  @P0 STG.E desc[UR16][R8.64], R15 ;  /* 0x0000000f08000986 */ /* 0x0009e2000c101910 */
[----:B--2---:R-:W-:-:S03]  /*1d10*/  @!P2 IMAD.WIDE R6, R13, 0x4, R10 ;  /* 0x000000040d06a825 */ /* 0x004fc600078e020a */
[----:B------:R4:W-:Y:S01]  /*1d20*/  @P0 STG.E desc[UR16][R8.64+0x4], R15 ;  /* 0x0000040f08000986 */ /* 0x0009e2000c101910 */
[----:B------:R-:W-:-:S05]  /*1d30*/  @!P2 IMAD.MOV.U32 R11, RZ, RZ, 0x7fffffff ;  /* 0x7fffffffff0ba424 */ /* 0x000fca00078e00ff */
[----:B------:R4:W-:Y:S02]  /*1d40*/  @!P2 STG.E desc[UR16][R6.64], R11 ;  /* 0x0000000b0600a986 */ /* 0x0009e4000c101910 */
.L_x_141:
[----:B------:R-:W-:Y:S05]  /*1d50*/  BSYNC.RECONVERGENT B2 ;  /* 0x0000000000027941 */ /* 0x000fea0003800200 */
.L_x_140:
[----:B------:R-:W-:Y:S01]  /*1d60*/  ISETP.NE.AND P0, PT, R3, 0x1, PT ;  /* 0x000000010300780c */ /* 0x000fe20003f05270 */
[----:B------:R-:W-:-:S12]  /*1d70*/  BSSY.RECONVERGENT B2, `(.L_x_147) ;  /* 0x000013e000027945 */ /* 0x000fd80003800200 */
[----:B------:R-:W-:Y:S05]  /*1d80*/  @!P0 BRA `(.L_x_148) ;  /* 0x00000010009c8947 */ /* 0x000fea0003800000 */
[C---:B--234-:R-:W-:Y:S01]  /*1d90*/  VIADD R7, R3.reuse, 0xfffffffe ;  /* 0xfffffffe03077836 */ /* 0x05cfe20000000000 */
[----:B------:R-:W-:Y:S01]  /*1da0*/  IADD3 R4, PT, PT, R3, -0x1, RZ ;  /* 0xffffffff03047810 */ /* 0x000fe20007ffe0ff */
[----:B------:R-:W-:Y:S01]  /*1db0*/  BSSY.RECONVERGENT B3, `(.L_x_149) ;  /* 0x0000071000037945 */ /* 0x000fe20003800200 */
[----:B------:R-:W-:Y:S02]  /*1dc0*/  CS2R R16, SRZ ;  /* 0x0000000000107805 */ /* 0x000fe4000001ff00 */
[----:B------:R-:W-:Y:S02]  /*1dd0*/  CS2R R14, SRZ ;  /* 0x00000000000e7805 */ /* 0x000fe4000001ff00 */
[----:B------:R-:W-:Y:S01]  /*1de0*/  ISETP.GE.U32.AND P2, PT, R7, 0xf, PT ;  /* 0x0000000f0700780c */ /* 0x000fe20003f46070 */
[----:B------:R-:W-:Y:S01]  /*1df0*/  IMAD.MOV.U32 R7, RZ, RZ, RZ ;  /* 0x000000ffff077224 */ /* 0x000fe200078e00ff */
[----:B0-----:R-:W-:-:S04]  /*1e00*/  LOP3.LUT R6, R4, 0xf, RZ, 0xc0, !PT ;  /* 0x0000000f04067812 */ /* 0x001fc800078ec0ff */
[----:B------:R-:W-:-:S07]  /*1e10*/  ISETP.NE.AND P0, PT, R6, RZ, PT ;  /* 0x000000ff0600720c */ /* 0x000fce0003f05270 */
[----:B------:R-:W-:Y:S06]  /*1e20*/  @!P2 BRA `(.L_x_150) ;  /* 0x0000000400a4a947 */ /* 0x000fec0003800000 */
[----:B------:R-:W0:Y:S01]  /*1e30*/  LDC.64 R12, c[0x0][0x380] ;  /* 0x0000e000ff0c7b82 */ /* 0x000e220000000a00 */
[----:B------:R-:W-:Y:S01]  /*1e40*/  HFMA2 R60, -RZ, RZ, 0, 0 ;  /* 0x00000000ff3c7431 */ /* 0x000fe200000001ff */
[----:B------:R-:W-:Y:S02]  /*1e50*/  LOP3.LUT R7, R4, 0xfffffff0, RZ, 0xc0, !PT ;  /* 0xfffffff004077812 */ /* 0x000fe400078ec0ff */
[----:B------:R-:W-:-:S07]  /*1e60*/  CS2R R16, SRZ ;  /* 0x0000000000107805 */ /* 0x000fce000001ff00 */
.L_x_151:
[----:B------:R-:W2:Y:S02]  /*1e70*/  LDCU UR4, c[0x0][0x3b0] ;  /* 0x00007600ff0477ac */ /* 0x000ea40008000800 */
[----:B--2---:R-:W-:-:S04]  /*1e80*/  VIADD R37, R60, UR4 ;  /* 0x000000043c257c36 */ /* 0x004fc80008000000 */
[----:B0-----:R-:W-:-:S05]  /*1e90*/  IMAD.WIDE.U32 R36, R37, 0x4, R12 ;  /* 0x0000000425247825 */ /* 0x001fca00078e000c */
[----:B------:R-:W2:Y:S04]  /*1ea0*/  LDG.E.CONSTANT R56, desc[UR16][R36.64] ;  /* 0x0000001024387981 */ /* 0x000ea8000c1e9900 */
[----:B------:R-:W3:Y:S04]  /*1eb0*/  LDG.E.CONSTANT R58, desc[UR16][R36.64+0x4] ;  /* 0x00000410243a7981 */ /* 0x000ee8000c1e9900 */
[----:B------:R-:W4:Y:S04]  /*1ec0*/  LDG.E.CONSTANT R69, desc[UR16][R36.64+0x8] ;  /* 0x0000081024457981 */ /* 0x000f28000c1e9900 */
[----:B------:R-:W5:Y:S04]  /*1ed0*/  LDG.E.CONSTANT R68, desc[UR16][R36.64+0xc] ;  /* 0x00000c1024447981 */ /* 0x000f68000c1e9900 */
        /* <DEDUP_REMOVED lines=11> */
[----:B------:R0:W5:Y:S01]  /*1f90*/  LDG.E.CONSTANT R9, desc[UR16][R36.64+0x3c] ;  /* 0x00003c1024097981 */ /* 0x000162000c1e9900 */
[C---:B------:R-:W-:Y:S01]  /*1fa0*/  VIADD R26, R60.reuse, 0x1 ;  /* 0x000000013c1a7836 */ /* 0x040fe20000000000 */
[C---:B------:R-:W-:Y:S01]  /*1fb0*/  IADD3 R28, PT, PT, R60.reuse, 0x2, RZ ;  /* 0x000000023c1c7810 */ /* 0x040fe20007ffe0ff */
[C---:B------:R-:W-:Y:S01]  /*1fc0*/  VIADD R30, R60.reuse, 0x3 ;  /* 0x000000033c1e7836 */ /* 0x040fe20000000000 */
[C---:B------:R-:W-:Y:S01]  /*1fd0*/  IADD3 R34, PT, PT, R60.reuse, 0x5, RZ ;  /* 0x000000053c227810 */ /* 0x040fe20007ffe0ff */
[C---:B------:R-:W-:Y:S01]  /*1fe0*/  VIADD R32, R60.reuse, 0x4 ;  /* 0x000000043c207836 */ /* 0x040fe20000000000 */
[C---:B------:R-:W-:Y:S01]  /*1ff0*/  IADD3 R40, PT, PT, R60.reuse, 0x8, RZ ;  /* 0x000000083c287810 */ /* 0x040fe20007ffe0ff */
        /* <DEDUP_REMOVED lines=10> */
[C---:B------:R-:W-:Y:S02]  /*20a0*/  VIADD R54, R60.reuse, 0xf ;  /* 0x0000000f3c367836 */ /* 0x040fe40000000000 */
[----:B------:R-:W-:Y:S01]  /*20b0*/  VIADD R60, R60, 0x10 ;  /* 0x000000103c3c7836 */ /* 0x000fe20000000000 */
[----:B------:R-:W-:Y:S04]  /*20c0*/  I2F.F64.U32 R30, R30 ;  /* 0x0000001e001e7312 */ /* 0x000fe80000201800 */
[----:B------:R-:W-:-:S04]  /*20d0*/  ISETP.NE.AND P2, PT, R60, R7, PT ;  /* 0x000000073c00720c */ /* 0x000fc80003f45270 */
        /* <DEDUP_REMOVED lines=13> */
[----:B---3--:R-:W2:Y:S01]  /*21b0*/  F2F.F64.F32 R58, R58 ;  /* 0x0000003a003a7310 */ /* 0x008ea20000201800 */
[----:B0-----:R-:W-:-:S07]  /*21c0*/  DFMA R26, R56, R26, R16 ;  /* 0x0000001a381a722b */ /* 0x001fce0000000010 */
[----:B----4-:R-:W0:Y:S01]  /*21d0*/  F2F.F64.F32 R16, R69 ;  /* 0x0000004500107310 */ /* 0x010e220000201800 */
[----:B------:R-:W-:Y:S02]  /*21e0*/  DADD R14, R56, R14 ;  /* 0x00000000380e7229 */ /* 0x000fe4000000000e */
[----:B--2---:R-:W-:-:S05]  /*21f0*/  DFMA R26, R58, R28, R26 ;  /* 0x0000001c3a1a722b */ /* 0x004fca000000001a */
[----:B-----5:R-:W2:Y:S01]  /*2200*/  F2F.F64.F32 R28, R68 ;  /* 0x00000044001c7310 */ /* 0x020ea20000201800 */
[----:B------:R-:W-:Y:S02]  /*2210*/  DADD R14, R14, R58 ;  /* 0x000000000e0e7229 */ /* 0x000fe4000000003a */
[----:B0-----:R-:W-:-:S05]  /*2220*/  DFMA R26, R16, R30, R26 ;  /* 0x0000001e101a722b */ /* 0x001fca000000001a */
[----:B------:R-:W0:Y:S01]  /*2230*/  F2F.F64.F32 R30, R67 ;  /* 0x00000043001e7310 */ /* 0x000e220000201800 */
[----:B------:R-:W-:Y:S02]  /*2240*/  DADD R14, R14, R16 ;  /* 0x000000000e0e7229 */ /* 0x000fe40000000010 */
[----:B--2---:R-:W-:-:S05]  /*2250*/  DFMA R26, R28, R32, R26 ;  /* 0x000000201c1a722b */ /* 0x004fca000000001a */
[----:B------:R-:W2:Y:S01]  /*2260*/  F2F.F64.F32 R16, R66 ;  /* 0x0000004200107310 */ /* 0x000ea20000201800 */
        /* <DEDUP_REMOVED lines=13> */
[----:B0-----:R-:W-:-:S06]  /*2340*/  DFMA R42, R16, R42, R26 ;  /* 0x0000002a102a722b */ /* 0x001fcc000000001a */
[----:B------:R-:W-:Y:S01]  /*2350*/  DADD R28, R28, R16 ;  /* 0x000000001c1c7229 */ /* 0x000fe20000000010 */
[----:B------:R-:W0:Y:S01]  /*2360*/  F2F.F64.F32 R26, R61 ;  /* 0x0000003d001a7310 */ /* 0x000e220000201800 */
[----:B--2---:R-:W-:-:S06]  /*2370*/  DFMA R42, R14, R44, R42 ;  /* 0x0000002c0e2a722b */ /* 0x004fcc000000002a */
[----:B------:R-:W-:Y:S01]  /*2380*/  DADD R28, R28, R14 ;  /* 0x000000001c1c7229 */ /* 0x000fe2000000000e */
[----:B------:R-:W2:Y:S01]  /*2390*/  F2F.F64.F32 R16, R25 ;  /* 0x0000001900107310 */ /* 0x000ea20000201800 */
[----:B0-----:R-:W-:-:S07]  /*23a0*/  DFMA R42, R26, R46, R42 ;  /* 0x0000002e1a2a722b */ /* 0x001fce000000002a */
[----:B------:R-:W0:Y:S01]  /*23b0*/  F2F.F64.F32 R14, R11 ;  /* 0x0000000b000e7310 */ /* 0x000e220000201800 */
[----:B------:R-:W-:Y:S02]  /*23c0*/  DADD R28, R28, R26 ;  /* 0x000000001c1c7229 */ /* 0x000fe4000000001a */
[----:B--2---:R-:W-:-:S05]  /*23d0*/  DFMA R42, R16, R48, R42 ;  /* 0x00000030102a722b */ /* 0x004fca000000002a */
[----:B------:R-:W2:Y:S01]  /*23e0*/  F2F.F64.F32 R26, R8 ;  /* 0x00000008001a7310 */ /* 0x000ea20000201800 */
[----:B------:R-:W-:Y:S02]  /*23f0*/  DADD R28, R28, R16 ;  /* 0x000000001c1c7229 */ /* 0x000fe40000000010 */
[----:B0-----:R-:W-:-:S05]  /*2400*/  DFMA R42, R14, R50, R42 ;  /* 0x000000320e2a722b */ /* 0x001fca000000002a */
[----:B------:R-:W-:Y:S01]  /*2410*/  I2F.F64.U32 R16, R60 ;  /* 0x0000003c00107312 */ /* 0x000fe20000201800 */
[----:B------:R-:W-:Y:S02]  /*2420*/  DADD R28, R28, R14 ;  /* 0x000000001c1c7229 */ /* 0x000fe4000000000e */
[----:B--2---:R-:W-:-:S05]  /*2430*/  DFMA R42, R26, R52, R42 ;  /* 0x000000341a2a722b */ /* 0x004fca000000002a */
[----:B------:R-:W0:Y:S01]  /*2440*/  F2F.F64.F32 R14, R10 ;  /* 0x0000000a000e7310 */ /* 0x000e220000201800 */
[----:B------:R-:W-:-:S07]  /*2450*/  DADD R28, R28, R26 ;  /* 0x000000001c1c7229 */ /* 0x000fce000000001a */
[----:B------:R-:W2:Y:S01]  /*2460*/  F2F.F64.F32 R26, R9 ;  /* 0x00000009001a7310 */ /* 0x000ea20000201800 */
[----:B0-----:R-:W-:Y:S02]  /*2470*/  DFMA R42, R14, R54, R42 ;  /* 0x000000360e2a722b */ /* 0x001fe4000000002a */
[----:B------:R-:W-:-:S06]  /*2480*/  DADD R14, R28, R14 ;  /* 0x000000001c0e7229 */ /* 0x000fcc000000000e */
[----:B--2---:R-:W-:Y:S02]  /*2490*/  DFMA R16, R26, R16, R42 ;  /* 0x000000101a10722b */ /* 0x004fe4000000002a */
[----:B------:R-:W-:Y:S01]  /*24a0*/  DADD R14, R14, R26 ;  /* 0x000000000e0e7229 */ /* 0x000fe2000000001a */
[----:B------:R-:W-:Y:S10]  /*24b0*/  @P2 BRA `(.L_x_151) ;  /* 0xfffffff8006c2947 */ /* 0x000ff4000383ffff */
.L_x_150:
[----:B------:R-:W-:Y:S05]  /*24c0*/  BSYNC.RECONVERGENT B3 ;  /* 0x0000000000037941 */ /* 0x000fea0003800200 */
.L_x_149:
[----:B------:R-:W-:Y:S04]  /*24d0*/  BSSY.RECONVERGENT B3, `(.L_x_152) ;  /* 0x0000088000037945 */ /* 0x000fe80003800200 */
[----:B------:R-:W-:Y:S05]  /*24e0*/  @!P0 BRA `(.L_x_153) ;  /* 0x0000000800188947 */ /* 0x000fea0003800000 */
[----:B------:R-:W-:Y:S01]  /*24f0*/  ISETP.GE.U32.AND P2, PT, R6, 0x8, PT ;  /* 0x000000080600780c */ /* 0x000fe20003f46070 */
[----:B------:R-:W-:Y:S01]  /*2500*/  BSSY.RECONVERGENT B4, `(.L_x_154) ;  /* 0x000003d000047945 */ /* 0x000fe20003800200 */
[----:B------:R-:W-:-:S04]  /*2510*/  LOP3.LUT R31, R4, 0x7, RZ, 0xc0, !PT ;  /* 0x00000007041f7812 */ /* 0x000fc800078ec0ff */
[----:B------:R-:W-:-:S07]  /*2520*/  ISETP.NE.AND P0, PT, R31, RZ, PT ;  /* 0x000000ff1f00720c */ /* 0x000fce0003f05270 */
[----:B------:R-:W-:Y:S06]  /*2530*/  @!P2 BRA `(.L_x_155) ;  /* 0x0000000000e4a947 */ /* 0x000fec0003800000 */
[----:B------:R-:W0:Y:S01]  /*2540*/  LDC.64 R8, c[0x0][0x380] ;  /* 0x0000e000ff087b82 */ /* 0x000e220000000a00 */
[----:B------:R-:W2:Y:S01]  /*2550*/  LDCU UR4, c[0x0][0x3b0] ;  /* 0x00007600ff0477ac */ /* 0x000ea20008000800 */
[----:B------:R-:W3:Y:S01]  /*2560*/  LDCU.64 UR18, c[0x0][0x380] ;  /* 0x00007000ff1277ac */ /* 0x000ee20008000a00 */
[C---:B--2---:R-:W-:Y:S02]  /*2570*/  IADD3 R11, PT, PT, R7.reuse, UR4, RZ ;  /* 0x00000004070b7c10 */ /* 0x044fe4000fffe0ff */
[----:B------:R-:W-:-:S03]  /*2580*/  IADD3 R6, P2, PT, R7, UR4, RZ ;  /* 0x0000000407067c10 */ /* 0x000fc6000ff5e0ff */
[----:B0-----:R-:W-:-:S04]  /*2590*/  IMAD.WIDE.U32 R8, R11, 0x4, R8 ;  /* 0x000000040b087825 */ /* 0x001fc800078e0008 */
[----:B------:R-:W-:Y:S01]  /*25a0*/  IMAD.X R11, RZ, RZ, RZ, P2 ;  /* 0x000000ffff0b7224 */ /* 0x000fe200010e06ff */
[C---:B---3--:R-:W-:Y:S01]  /*25b0*/  LEA R10, P2, R6.reuse, UR18, 0x2 ;  /* 0x00000012060a7c11 */ /* 0x048fe2000f8410ff */
[----:B------:R0:W2:Y:S03]  /*25c0*/  LDG.E.CONSTANT R36, desc[UR16][R8.64] ;  /* 0x0000001008247981 */ /* 0x0000a6000c1e9900 */
[----:B------:R-:W-:-:S05]  /*25d0*/  LEA.HI.X R11, R6, UR19, R11, 0x2, P2 ;  /* 0x00000013060b7c11 */ /* 0x000fca00090f140b */
[----:B------:R-:W3:Y:S04]  /*25e0*/  LDG.E.CONSTANT R38, desc[UR16][R10.64+0x4] ;  /* 0x000004100a267981 */ /* 0x000ee8000c1e9900 */
[----:B------:R-:W4:Y:S04]  /*25f0*/  LDG.E.CONSTANT R40, desc[UR16][R10.64+0x8] ;  /* 0x000008100a287981 */ /* 0x000f28000c1e9900 */
        /* <DEDUP_REMOVED lines=8> */
[C---:B0-----:R-:W-:Y:S01]  /*2680*/  IADD3 R8, PT, PT, R7.reuse, 0x5, RZ ;  /* 0x0000000507087810 */ /* 0x041fe20007ffe0ff */
[----:B------:R-:W-:-:S02]  /*2690*/  VIADD R26, R7, 0x4 ;  /* 0x00000004071a7836 */ /* 0x000fc40000000000 */
[----:B------:R-:W-:Y:S01]  /*26a0*/  I2F.F64.U32 R34, R34 ;  /* 0x0000002200227312 */ /* 0x000fe20000201800 */
[C---:B------:R-:W-:Y:S02]  /*26b0*/  VIADD R12, R7.reuse, 0x6 ;  /* 0x00000006070c7836 */ /* 0x040fe40000000000 */
[C---:B-1----:R-:W-:Y:S01]  /*26c0*/  VIADD R10, R7.reuse, 0x7 ;  /* 0x00000007070a7836 */ /* 0x042fe20000000000 */
[----:B------:R-:W-:-:S04]  /*26d0*/  IADD3 R7, PT, PT, R7, 0x8, RZ ;  /* 0x0000000807077810 */ /* 0x000fc80007ffe0ff */
[----:B------:R-:W-:Y:S08]  /*26e0*/  I2F.F64.U32 R32, R32 ;  /* 0x0000002000207312 */ /* 0x000ff00000201800 */
[----:B------:R-:W-:Y:S08]  /*26f0*/  I2F.F64.U32 R28, R28 ;  /* 0x0000001c001c7312 */ /* 0x000ff00000201800 */
[----:B------:R-:W-:Y:S08]  /*2700*/  I2F.F64.U32 R26, R26 ;  /* 0x0000001a001a7312 */ /* 0x000ff00000201800 */
[----:B------:R-:W-:Y:S08]  /*2710*/  I2F.F64.U32 R8, R8 ;  /* 0x0000000800087312 */ /* 0x000ff00000201800 */
[----:B------:R-:W-:Y:S08]  /*2720*/  I2F.F64.U32 R12, R12 ;  /* 0x0000000c000c7312 */ /* 0x000ff00000201800 */
[----:B------:R-:W-:Y:S08]  /*2730*/  I2F.F64.U32 R10, R10 ;  /* 0x0000000a000a7312 */ /* 0x000ff00000201800 */
[----:B--2---:R-:W0:Y:S08]  /*2740*/  F2F.F64.F32 R36, R36 ;  /* 0x0000002400247310 */ /* 0x004e300000201800 */
[----:B---3--:R-:W1:Y:S01]  /*2750*/  F2F.F64.F32 R38, R38 ;  /* 0x0000002600267310 */ /* 0x008e620000201800 */
[----:B0-----:R-:W-:-:S07]  /*2760*/  DFMA R34, R36, R34, R16 ;  /* 0x000000222422722b */ /* 0x001fce0000000010 */
[----:B----4-:R-:W0:Y:S01]  /*2770*/  F2F.F64.F32 R16, R40 ;  /* 0x0000002800107310 */ /* 0x010e220000201800 */
[----:B------:R-:W-:Y:S02]  /*2780*/  DADD R14, R14, R36 ;  /* 0x000000000e0e7229 */ /* 0x000fe40000000024 */
[----:B-1----:R-:W-:-:S05]  /*2790*/  DFMA R32, R38, R32, R34 ;  /* 0x000000202620722b */ /* 0x002fca0000000022 */
[----:B-----5:R-:W1:Y:S01]  /*27a0*/  F2F.F64.F32 R34, R41 ;  /* 0x0000002900227310 */ /* 0x020e620000201800 */
        /* <DEDUP_REMOVED lines=18> */
.L_x_155:
[----:B------:R-:W-:Y:S05]  /*28d0*/  BSYNC.RECONVERGENT B4 ;  /* 0x0000000000047941 */ /* 0x000fea0003800200 */
.L_x_154:
        /* <DEDUP_REMOVED lines=9> */
[C---:B--2---:R-:W-:Y:S01]  /*2970*/  VIADD R11, R7.reuse, UR4 ;  /* 0x00000004070b7c36 */ /* 0x044fe20008000000 */
[----:B------:R-:W-:-:S03]  /*2980*/  IADD3 R10, P2, PT, R7, UR4, RZ ;  /* 0x00000004070a7c10 */ /* 0x000fc6000ff5e0ff */
[----:B0-----:R-:W-:-:S04]  /*2990*/  IMAD.WIDE.U32 R8, R11, 0x4, R8 ;  /* 0x000000040b087825 */ /* 0x001fc800078e0008 */
[----:B------:R-:W-:Y:S01]  /*29a0*/  IMAD.X R11, RZ, RZ, RZ, P2 ;  /* 0x000000ffff0b7224 */ /* 0x000fe200010e06ff */
[C---:B---3--:R-:W-:Y:S01]  /*29b0*/  LEA R12, P2, R10.reuse, UR18, 0x2 ;  /* 0x000000120a0c7c11 */ /* 0x048fe2000f8410ff */
[----:B------:R-:W2:Y:S03]  /*29c0*/  LDG.E.CONSTANT R6, desc[UR16][R8.64] ;  /* 0x0000001008067981 */ /* 0x000ea6000c1e9900 */
[----:B------:R-:W-:-:S05]  /*29d0*/  LEA.HI.X R13, R10, UR19, R11, 0x2, P2 ;  /* 0x000000130a0d7c11 */ /* 0x000fca00090f140b */
[----:B------:R-:W3:Y:S04]  /*29e0*/  LDG.E.CONSTANT R26, desc[UR16][R12.64+0x4] ;  /* 0x000004100c1a7981 */ /* 0x000ee8000c1e9900 */
[----:B------:R-:W4:Y:S04]  /*29f0*/  LDG.E.CONSTANT R34, desc[UR16][R12.64+0x8] ;  /* 0x000008100c227981 */ /* 0x000f28000c1e9900 */
[----:B------:R4:W5:Y:S01]  /*2a00*/  LDG.E.CONSTANT R35, desc[UR16][R12.64+0xc] ;  /* 0x00000c100c237981 */ /* 0x000962000c1e9900 */
[C---:B------:R-:W-:Y:S01]  /*2a10*/  IADD3 R25, PT, PT, R7.reuse, 0x1, RZ ;  /* 0x0000000107197810 */ /* 0x040fe20007ffe0ff */
[----:B------:R-:W-:-:S02]  /*2a20*/  VIADD R28, R7, 0x2 ;  /* 0x00000002071c7836 */ /* 0x000fc40000000000 */
[C---:B------:R-:W-:Y:S01]  /*2a30*/  VIADD R30, R7.reuse, 0x3 ;  /* 0x00000003071e7836 */ /* 0x040fe20000000000 */
[----:B------:R-:W-:Y:S01]  /*2a40*/  I2F.F64.U32 R10, R25 ;  /* 0x00000019000a7312 */ /* 0x000fe20000201800 */
[----:B------:R-:W-:-:S07]  /*2a50*/  IADD3 R7, PT, PT, R7, 0x4, RZ ;  /* 0x0000000407077810 */ /* 0x000fce0007ffe0ff */
        /* <DEDUP_REMOVED lines=11> */
[----:B0-----:R-:W-:-:S06]  /*2b10*/  DFMA R10, R12, R30, R10 ;  /* 0x0000001e0c0a722b */ /* 0x001fcc000000000a */
[----:B------:R-:W-:Y:S02]  /*2b20*/  DADD R8, R8, R12 ;  /* 0x0000000008087229 */ /* 0x000fe4000000000c */
[----:B--2---:R-:W-:-:S06]  /*2b30*/  DFMA R16, R14, R32, R10 ;  /* 0x000000200e10722b */ /* 0x004fcc000000000a */
[----:B------:R-:W-:-:S11]  /*2b40*/  DADD R14, R8, R14 ;  /* 0x00000000080e7229 */ /* 0x000fd6000000000e */
.L_x_157:
[----:B------:R-:W-:Y:S05]  /*2b50*/  BSYNC.RECONVERGENT B4 ;  /* 0x0000000000047941 */ /* 0x000fea0003800200 */
.L_x_156:
[----:B------:R-:W-:Y:S05]  /*2b60*/  @!P0 BRA `(.L_x_153) ;  /* 0x0000000000788947 */ /* 0x000fea0003800000 */
[----:B------:R-:W0:Y:S08]  /*2b70*/  LDC R6, c[0x0][0x3b0] ;  /* 0x0000ec00ff067b82 */ /* 0x000e300000000800 */
[----:B------:R-:W2:Y:S01]  /*2b80*/  LDC.64 R8, c[0x0][0x380] ;  /* 0x0000e000ff087b82 */ /* 0x000ea20000000a00 */
[----:B0-----:R-:W-:-:S04]  /*2b90*/  IMAD.IADD R11, R7, 0x1, R6 ;  /* 0x00000001070b7824 */ /* 0x001fc800078e0206 */
[----:B--2---:R-:W-:-:S06]  /*2ba0*/  IMAD.WIDE.U32 R8, R11, 0x4, R8 ;  /* 0x000000040b087825 */ /* 0x004fcc00078e0008 */
[----:B------:R-:W2:Y:S01]  /*2bb0*/  LDG.E.CONSTANT R8, desc[UR16][R8.64] ;  /* 0x0000001008087981 */ /* 0x000ea2000c1e9900 */
[----:B------:R-:W-:Y:S01]  /*2bc0*/  VIADD R12, R7, 0x1 ;  /* 0x00000001070c7836 */ /* 0x000fe20000000000 */
[----:B------:R-:W-:-:S05]  /*2bd0*/  ISETP.NE.AND P0, PT, R4, 0x1, PT ;  /* 0x000000010400780c */ /* 0x000fca0003f05270 */
[----:B------:R-:W-:Y:S08]  /*2be0*/  I2F.F64.U32 R12, R12 ;  /* 0x0000000c000c7312 */ /* 0x000ff00000201800 */
[----:B--2---:R-:W0:Y:S02]  /*2bf0*/  F2F.F64.F32 R10, R8 ;  /* 0x00000008000a7310 */ /* 0x004e240000201800 */
[----:B0-----:R-:W-:-:S02]  /*2c00*/  DFMA R16, R10, R12, R16 ;  /* 0x0000000c0a10722b */ /* 0x001fc40000000010 */
[----:B------:R-:W-:Y:S01]  /*2c10*/  DADD R14, R14, R10 ;  /* 0x000000000e0e7229 */ /* 0x000fe2000000000a */
[----:B------:R-:W-:Y:S10]  /*2c20*/  @!P0 BRA `(.L_x_153) ;  /* 0x0000000000488947 */ /* 0x000ff40003800000 */
[----:B------:R-:W0:Y:S01]  /*2c30*/  LDCU.64 UR18, c[0x0][0x380] ;  /* 0x00007000ff1277ac */ /* 0x000e220008000a00 */
[----:B------:R-:W-:-:S04]  /*2c40*/  IADD3 R6, P0, PT, R7, R6, RZ ;  /* 0x0000000607067210 */ /* 0x000fc80007f1e0ff */
[----:B------:R-:W-:Y:S02]  /*2c50*/  IADD3.X R9, PT, PT, RZ, RZ, RZ, P0, !PT ;  /* 0x000000ffff097210 */ /* 0x000fe400007fe4ff */
[----:B0-----:R-:W-:-:S04]  /*2c60*/  LEA R26, P0, R6, UR18, 0x2 ;  /* 0x00000012061a7c11 */ /* 0x001fc8000f8010ff */
[----:B------:R-:W-:Y:S02]  /*2c70*/  LEA.HI.X R27, R6, UR19, R9, 0x2, P0 ;  /* 0x00000013061b7c11 */ /* 0x000fe400080f1409 */
[----:B------:R-:W-:-:S03]  /*2c80*/  ISETP.NE.AND P0, PT, R4, 0x2, PT ;  /* 0x000000020400780c */ /* 0x000fc60003f05270 */
[----:B------:R-:W2:Y:S10]  /*2c90*/  LDG.E.CONSTANT R6, desc[UR16][R26.64+0x4] ;  /* 0x000004101a067981 */ /* 0x000eb4000c1e9900 */
[----:B------:R-:W3:Y:S01]  /*2ca0*/  @P0 LDG.E.CONSTANT R10, desc[UR16][R26.64+0x8] ;  /* 0x000008101a0a0981 */ /* 0x000ee2000c1e9900 */
[----:B------:R-:W-:-:S02]  /*2cb0*/  VIADD R8, R7, 0x2 ;  /* 0x0000000207087836 */ /* 0x000fc40000000000 */
[----:B------:R-:W-:-:S04]  /*2cc0*/  @P0 VIADD R12, R7, 0x3 ;  /* 0x00000003070c0836 */ /* 0x000fc80000000000 */
[----:B------:R-:W-:Y:S08]  /*2cd0*/  I2F.F64.U32 R8, R8 ;  /* 0x0000000800087312 */ /* 0x000ff00000201800 */
[----:B------:R-:W-:Y:S08]  /*2ce0*/  @P0 I2F.F64.U32 R12, R12 ;  /* 0x0000000c000c0312 */ /* 0x000ff00000201800 */
[----:B--2---:R-:W0:Y:S08]  /*2cf0*/  F2F.F64.F32 R6, R6 ;  /* 0x0000000600067310 */ /* 0x004e300000201800 */
[----:B---3--:R-:W2:Y:S01]  /*2d00*/  @P0 F2F.F64.F32 R10, R10 ;  /* 0x0000000a000a0310 */ /* 0x008ea20000201800 */
[----:B0-----:R-:W-:-:S02]  /*2d10*/  DFMA R16, R6, R8, R16 ;  /* 0x000000080610722b */ /* 0x001fc40000000010 */
[----:B------:R-:W-:-:S06]  /*2d20*/  DADD R14, R14, R6 ;  /* 0x000000000e0e7229 */ /* 0x000fcc0000000006 */
[----:B--2---:R-:W-:Y:S02]  /*2d30*/  @P0 DFMA R16, R10, R12, R16 ;  /* 0x0000000c0a10022b */ /* 0x004fe40000000010 */
[----:B------:R-:W-:-:S11]  /*2d40*/  @P0 DADD R14, R14, R10 ;  /* 0x000000000e0e0229 */ /* 0x000fd6000000000a */
.L_x_153:
[----:B------:R-:W-:Y:S05]  /*2d50*/  BSYNC.RECONVERGENT B3 ;  /* 0x0000000000037941 */ /* 0x000fea0003800200 */
.L_x_152:
[----:B------:R-:W-:-:S13]  /*2d60*/  ISETP.GE.AND P0, PT, R5, R24, PT ;  /* 0x000000180500720c */ /* 0x000fda0003f06270 */
[----:B------:R-:W-:Y:S05]  /*2d70*/  @P0 BRA `(.L_x_158) ;  /* 0x0000000000f40947 */ /* 0x000fea0003800000 */
[----:B------:R-:W0:Y:S01]  /*2d80*/  LDC.64 R8, c[0x0][0x380] ;  /* 0x0000e000ff087b82 */ /* 0x000e220000000a00 */
[----:B------:R-:W2:Y:S04]  /*2d90*/  LDG.E.CONSTANT R20, desc[UR16][R20.64] ;  /* 0x0000001014147981 */ /* 0x000ea8000c1e9900 */
[----:B------:R-:W3:Y:S03]  /*2da0*/  LDG.E.CONSTANT R18, desc[UR16][R18.64] ;  /* 0x0000001012127981 */ /* 0x000ee6000c1e9900 */
[----:B------:R-:W4:Y:S08]  /*2db0*/  LDC.64 R32, c[0x0][0x380] ;  /* 0x0000e000ff207b82 */ /* 0x000f300000000a00 */
[----:B------:R-:W1:Y:S01]  /*2dc0*/  LDC.64 R30, c[0x0][0x3b8] ;  /* 0x0000ee00ff1e7b82 */ /* 0x000e620000000a00 */
[----:B0-----:R-:W-:-:S06]  /*2dd0*/  IMAD.WIDE.U32 R8, R5, 0x4, R8 ;  /* 0x0000000405087825 */ /* 0x001fcc00078e0008 */
[----:B------:R-:W5:Y:S01]  /*2de0*/  LDG.E.CONSTANT R8, desc[UR16][R8.64] ;  /* 0x0000001008087981 */ /* 0x000f62000c1e9900 */
[----:B------:R-:W-:Y:S01]  /*2df0*/  I2F.F64.U32 R6, R3 ;  /* 0x0000000300067312 */ /* 0x000fe20000201800 */
[----:B------:R-:W-:Y:S07]  /*2e00*/  BSSY.RECONVERGENT B3, `(.L_x_159) ;  /* 0x000001e000037945 */ /* 0x000fee0003800200 */
[----:B--2---:R-:W1:Y:S08]  /*2e10*/  F2F.F64.F32 R24, R20 ;  /* 0x0000001400187310 */ /* 0x004e700000201800 */
[----:B---3--:R0:W2:Y:S01]  /*2e20*/  F2F.F64.F32 R28, R18 ;  /* 0x00000012001c7310 */ /* 0x0080a20000201800 */
[----:B-1----:R-:W-:-:S07]  /*2e30*/  DFMA R26, R22, -R24, 1 ;  /* 0x3ff00000161a742b */ /* 0x002fce0000000818 */
[----:B--2-45:R0:W1:Y:S04]  /*2e40*/  F2F.F64.F32 R10, R8 ;  /* 0x00000008000a7310 */ /* 0x0340680000201800 */
.L_x_160:
[----:B--2---:R-:W2:Y:S01]  /*2e50*/  LDCU UR4, c[0x0][0x3a8] ;  /* 0x00007500ff0477ac */ /* 0x004ea20008000800 */
[----:B------:R-:W-:Y:S01]  /*2e60*/  IADD3 R19, PT, PT, R2, R5, RZ ;  /* 0x0000000502137210 */ /* 0x000fe20007ffe0ff */
[C---:B------:R-:W-:Y:S02]  /*2e70*/  IMAD.IADD R13, R5.reuse, 0x1, -R3 ;  /* 0x00000001050d7824 */ /* 0x040fe400078e0a03 */
[----:B------:R-:W-:Y:S02]  /*2e80*/  VIADD R5, R5, 0x1 ;  /* 0x0000000105057836 */ /* 0x000fe40000000000 */
[----:B------:R-:W-:-:S05]  /*2e90*/  IMAD.WIDE R12, R13, 0x4, R32 ;  /* 0x000000040d0c7825 */ /* 0x000fca00078e0220 */
[----:B0-----:R0:W3:Y:S01]  /*2ea0*/  LDG.E.CONSTANT R18, desc[UR16][R12.64+0x4] ;  /* 0x000004100c127981 */ /* 0x0010e2000c1e9900 */
[----:B--2---:R-:W-:-:S13]  /*2eb0*/  ISETP.GE.AND P0, PT, R5, UR4, PT ;  /* 0x0000000405007c0c */ /* 0x004fda000bf06270 */
[----:B------:R-:W-:-:S06]  /*2ec0*/  @!P0 IMAD.WIDE.U32 R20, R3, 0x4, R12 ;  /* 0x0000000403148825 */ /* 0x000fcc00078e000c */
[----:B------:R-:W2:Y:S01]  /*2ed0*/  @!P0 LDG.E.CONSTANT R20, desc[UR16][R20.64+0x4] ;  /* 0x0000041014148981 */ /* 0x000ea2000c1e9900 */
[----:B-1----:R-:W-:Y:S02]  /*2ee0*/  DADD R14, R10, R14 ;  /* 0x000000000a0e7229 */ /* 0x002fe4000000000e */
[----:B------:R-:W-:-:S06]  /*2ef0*/  DFMA R16, R6, R10, R16 ;  /* 0x0000000a0610722b */ /* 0x000fcc0000000010 */
[----:B------:R-:W-:-:S08]  /*2f00*/  DMUL R8, R24, -R14 ;  /* 0x8000000e18087228 */ /* 0x000fd00000000000 */
[----:B------:R-:W-:-:S08]  /*2f10*/  DFMA R8, R6, R16, R8 ;  /* 0x000000100608722b */ /* 0x000fd00000000008 */
[----:B------:R-:W-:-:S08]  /*2f20*/  DMUL R8, R28, R8 ;  /* 0x000000081c087228 */ /* 0x000fd00000000000 */
[----:B------:R-:W-:-:S08]  /*2f30*/  DMUL R8, R26, R8 ;  /* 0x000000081a087228 */ /* 0x000fd00000000000 */
[----:B------:R-:W-:-:S10]  /*2f40*/  DFMA R8, R22, R14, R8 ;  /* 0x0000000e1608722b */ /* 0x000fd40000000008 */
[----:B------:R-:W1:Y:S01]  /*2f50*/  F2F.F32.F64 R9, R8 ;  /* 0x0000000800097310 */ /* 0x000e620000301000 */
[----:B0-----:R-:W-:-:S05]  /*2f60*/  IMAD.WIDE R12, R19, 0x4, R30 ;  /* 0x00000004130c7825 */ /* 0x001fca00078e021e */
[----:B-1----:R4:W-:Y:S01]  /*2f70*/  STG.E desc[UR16][R12.64], R9 ;  /* 0x000000090c007986 */ /* 0x0029e2000c101910 */
[C---:B------:R-:W-:Y:S01]  /*2f80*/  DADD R16, -R14.reuse, R16 ;  /* 0x000000000e107229 */ /* 0x040fe20000000110 */
[----:B---3--:R-:W0:Y:S08]  /*2f90*/  F2F.F64.F32 R18, R18 ;  /* 0x0000001200127310 */ /* 0x008e300000201800 */
[----:B--2---:R4:W2:Y:S01]  /*2fa0*/  @!P0 F2F.F64.F32 R10, R20 ;  /* 0x00000014000a8310 */ /* 0x0048a20000201800 */
[----:B------:R-:W-:Y:S01]  /*2fb0*/  ISETP.NE.AND P0, PT, R5, UR4, PT ;  /* 0x0000000405007c0c */ /* 0x000fe2000bf05270 */
[----:B0-----:R-:W-:-:S12]  /*2fc0*/  DADD R14, R14, -R18 ;  /* 0x000000000e0e7229 */ /* 0x001fd80000000812 */
[----:B----4-:R-:W-:Y:S05]  /*2fd0*/  @P0 BRA `(.L_x_160) ;  /* 0xfffffffc009c0947 */ /* 0x010fea000383ffff */
[----:B------:R-:W-:Y:S05]  /*2fe0*/  BSYNC.RECONVERGENT B3 ;  /* 0x0000000000037941 */ /* 0x000fea0003800200 */
.L_x_159:
[----:B------:R-:W-:Y:S05]  /*2ff0*/  BRA `(.L_x_158) ;  /* 0x0000000000547947 */ /* 0x000fea0003800000 */
.L_x_148:
[----:B------:R-:W-:-:S13]  /*3000*/  ISETP.GE.AND P0, PT, R5, R24, PT ;  /* 0x000000180500720c */ /* 0x000fda0003f06270 */
[----:B------:R-:W-:Y:S05]  /*3010*/  @P0 BRA `(.L_x_158) ;  /* 0x00000000004c0947 */ /* 0x000fea0003800000 */
[----:B---34-:R-:W0:Y:S08]  /*3020*/  LDC.64 R10, c[0x0][0x380] ;  /* 0x0000e000ff0a7b82 */ /* 0x018e300000000a00 */
[----:B------:R-:W3:Y:S01]  /*3030*/  LDC.64 R12, c[0x0][0x3b8] ;  /* 0x0000ee00ff0c7b82 */ /* 0x000ee20000000a00 */
[----:B0-2---:R-:W-:-:S06]  /*3040*/  IMAD.WIDE R6, R5, 0x4, R10 ;  /* 0x0000000405067825 */ /* 0x005fcc00078e020a */
[----:B------:R-:W2:Y:S01]  /*3050*/  LDG.E.CONSTANT R7, desc[UR16][R6.64] ;  /* 0x0000001006077981 */ /* 0x000ea2000c1e9900 */
[----:B------:R-:W-:Y:S01]  /*3060*/  IADD3 R9, PT, PT, R2, R5, RZ ;  /* 0x0000000502097210 */ /* 0x000fe20007ffe0ff */
[----:B------:R-:W-:-:S04]  /*3070*/  VIADD R5, R5, 0x1 ;  /* 0x0000000105057836 */ /* 0x000fc80000000000 */
[----:B---3--:R-:W-:Y:S01]  /*3080*/  IMAD.WIDE R8, R9, 0x4, R12 ;  /* 0x0000000409087825 */ /* 0x008fe200078e020c */
[----:B------:R-:W-:-:S04]  /*3090*/  ISETP.NE.AND P0, PT, R5, R24, PT ;  /* 0x000000180500720c */ /* 0x000fc80003f05270 */
[----:B--2---:R0:W-:Y:S09]  /*30a0*/  STG.E desc[UR16][R8.64], R7 ;  /* 0x0000000708007986 */ /* 0x0041f2000c101910 */
[----:B------:R-:W-:Y:S05]  /*30b0*/  @!P0 BRA `(.L_x_158) ;  /* 0x0000000000248947 */ /* 0x000fea0003800000 */
[----:B------:R-:W-:-:S07]  /*30c0*/  IMAD.MOV.U32 R3, RZ, RZ, R5 ;  /* 0x000000ffff037224 */ /* 0x000fce00078e0005 */
.L_x_161:
[----:B0-----:R-:W-:-:S06]  /*30d0*/  IMAD.WIDE R4, R3, 0x4, R10 ;  /* 0x0000000403047825 */ /* 0x001fcc00078e020a */
[----:B------:R-:W2:Y:S01]  /*30e0*/  LDG.E.CONSTANT R5, desc[UR16][R4.64] ;  /* 0x0000001004057981 */ /* 0x000ea2000c1e9900 */
[----:B0-----:R-:W-:Y:S01]  /*30f0*/  IADD3 R7, PT, PT, R2, R3, RZ ;  /* 0x0000000302077210 */ /* 0x001fe20007ffe0ff */
[----:B------:R-:W-:-:S04]  /*3100*/  VIADD R3, R3, 0x1 ;  /* 0x0000000103037836 */ /* 0x000fc80000000000 */
[----:B------:R-:W-:Y:S01]  /*3110*/  IMAD.WIDE R6, R7, 0x4, R12 ;  /* 0x0000000407067825 */ /* 0x000fe200078e020c */
[----:B------:R-:W-:-:S04]  /*3120*/  ISETP.NE.AND P0, PT, R3, R24, PT ;  /* 0x000000180300720c */ /* 0x000fc80003f05270 */
[----:B--2---:R0:W-:Y:S09]  /*3130*/  STG.E desc[UR16][R6.64], R5 ;  /* 0x0000000506007986 */ /* 0x0041f2000c101910 */
[----:B------:R-:W-:Y:S05]  /*3140*/  @P0 BRA `(.L_x_161) ;  /* 0xfffffffc00e00947 */ /* 0x000fea000383ffff */
.L_x_158:
[----:B------:R-:W-:Y:S05]  /*3150*/  BSYNC.RECONVERGENT B2 ;  /* 0x0000000000027941 */ /* 0x000fea0003800200 */
.L_x_147:
[----:B------:R-:W-:Y:S05]  /*3160*/  BRA `(.L_x_162) ;  /* 0x0000000400987947 */ /* 0x000fea0003800000 */
.L_x_139:
[----:B------:R-:W-:Y:S01]  /*3170*/  ISETP.GE.U32.AND P0, PT, R24, 0x8, PT ;  /* 0x000000081800780c */ /* 0x000fe20003f06070 */
[----:B------:R-:W-:-:S12]  /*3180*/  UMOV UR4, URZ ;  /* 0x000000ff00047c82 */ /* 0x000fd80008000000 */
[----:B------:R-:W-:Y:S05]  /*3190*/  @!P0 BRA `(.L_x_163) ;  /* 0x0000000000448947 */ /* 0x000fea0003800000 */
[----:B------:R-:W0:Y:S01]  /*31a0*/  LDC.64 R6, c[0x0][0x3b8] ;  /* 0x0000ee00ff067b82 */ /* 0x000e220000000a00 */
[----:B------:R-:W-:Y:S01]  /*31b0*/  IMAD.MOV.U32 R3, RZ, RZ, 0x7fffffff ;  /* 0x7fffffffff037424 */ /* 0x000fe200078e00ff */
[----:B------:R-:W-:-:S06]  /*31c0*/  UMOV UR4, URZ ;  /* 0x000000ff00047c82 */ /* 0x000fcc0008000000 */
.L_x_164:
[----:B-1----:R-:W-:Y:S01]  /*31d0*/  IADD3 R5, PT, PT, R2, UR4, RZ ;  /* 0x0000000402057c10 */ /* 0x002fe2000fffe0ff */
[----:B------:R-:W-:-:S04]  /*31e0*/  UIADD3 UR4, UPT, UPT, UR4, 0x8, URZ ;  /* 0x0000000804047890 */ /* 0x000fc8000fffe0ff */
[----:B0-----:R-:W-:Y:S01]  /*31f0*/  IMAD.WIDE R4, R5, 0x4, R6 ;  /* 0x0000000405047825 */ /* 0x001fe200078e0206 */
[----:B------:R-:W-:-:S04]  /*3200*/  UISETP.NE.AND UP1, UPT, UR4, UR6, UPT ;  /* 0x000000060400728c */ /* 0x000fc8000bf25270 */
        /* <DEDUP_REMOVED lines=8> */
[----:B------:R-:W-:Y:S05]  /*3290*/  BRA.U UP1, `(.L_x_164) ;  /* 0xfffffffd01cc7547 */ /* 0x000fea000b83ffff */
[----:B------:R-:W-:-:S05]  /*32a0*/  UMOV UR4, UR6 ;  /* 0x0000000600047c82 */ /* 0x000fca0008000000 */
.L_x_163:
[----:B------:R-:W-:-:S09]  /*32b0*/  UISETP.NE.AND UP1, UPT, UR12, URZ, UPT ;  /* 0x000000ff0c00728c */ /* 0x000fd2000bf25270 */
[----:B------:R-:W-:Y:S05]  /*32c0*/  BRA.U !UP1, `(.L_x_162) ;  /* 0x0000000509407547 */ /* 0x000fea000b800000 */
[----:B------:R-:W-:Y:S02]  /*32d0*/  UISETP.GE.U32.AND UP1, UPT, UR13, 0x3, UPT ;  /* 0x000000030d00788c */ /* 0x000fe4000bf26070 */
[----:B------:R-:W-:-:S07]  /*32e0*/  UISETP.NE.AND UP2, UPT, UR14, URZ, UPT ;  /* 0x000000ff0e00728c */ /* 0x000fce000bf45270 */
[----:B------:R-:W-:Y:S05]  /*32f0*/  BRA.U !UP1, `(.L_x_165) ;  /* 0x0000000109247547 */ /* 0x000fea000b800000 */
[----:B-1----:R-:W0:Y:S01]  /*3300*/  LDC.64 R4, c[0x0][0x3b8] ;  /* 0x0000ee00ff047b82 */ /* 0x002e220000000a00 */
[----:B------:R-:W-:Y:S01]  /*3310*/  VIADD R3, R2, UR4 ;  /* 0x0000000402037c36 */ /* 0x000fe20008000000 */
[----:B------:R-:W-:Y:S01]  /*3320*/  MOV R7, 0x7fffffff ;  /* 0x7fffffff00077802 */ /* 0x000fe20000000f00 */
[----:B------:R-:W-:Y:S02]  /*3330*/  UIADD3 UR4, UPT, UPT, UR4, 0x4, URZ ;  /* 0x0000000404047890 */ /* 0x000fe4000fffe0ff */
[----:B0-----:R-:W-:-:S05]  /*3340*/  IMAD.WIDE R4, R3, 0x4, R4 ;  /* 0x0000000403047825 */ /* 0x001fca00078e0204 */
[----:B------:R0:W-:Y:S04]  /*3350*/  STG.E desc[UR16][R4.64], R7 ;  /* 0x0000000704007986 */ /* 0x0001e8000c101910 */
[----:B------:R0:W-:Y:S04]  /*3360*/  STG.E desc[UR16][R4.64+0x4], R7 ;  /* 0x0000040704007986 */ /* 0x0001e8000c101910 */
[----:B------:R0:W-:Y:S04]  /*3370*/  STG.E desc[UR16][R4.64+0x8], R7 ;  /* 0x0000080704007986 */ /* 0x0001e8000c101910 */
[----:B------:R0:W-:Y:S02]  /*3380*/  STG.E desc[UR16][R4.64+0xc], R7 ;  /* 0x00000c0704007986 */ /* 0x0001e4000c101910 */
.L_x_165:
[----:B------:R-:W-:Y:S05]  /*3390*/  BRA.U !UP2, `(.L_x_162) ;  /* 0x000000050a0c7547 */ /* 0x000fea000b800000 */
[----:B------:R-:W-:Y:S02]  /*33a0*/  UISETP.NE.AND UP1, UPT, UR15, URZ, UPT ;  /* 0x000000ff0f00728c */ /* 0x000fe4000bf25270 */
[----:B------:R-:W-:-:S07]  /*33b0*/  UISETP.NE.AND UP2, UPT, UR7, URZ, UPT ;  /* 0x000000ff0700728c */ /* 0x000fce000bf45270 */
[----:B------:R-:W-:Y:S05]  /*33c0*/  BRA.U !UP1, `(.L_x_166) ;  /* 0x00000001091c7547 */ /* 0x000fea000b800000 */
[----:B01----:R-:W0:Y:S01]  /*33d0*/  LDC.64 R4, c[0x0][0x3b8] ;  /* 0x0000ee00ff047b82 */ /* 0x003e220000000a00 */
[----:B------:R-:W-:Y:S01]  /*33e0*/  VIADD R3, R2, UR4 ;  /* 0x0000000402037c36 */ /* 0x000fe20008000000 */
[----:B------:R-:W-:Y:S01]  /*33f0*/  MOV R7, 0x7fffffff ;  /* 0x7fffffff00077802 */ /* 0x000fe20000000f00 */
[----:B------:R-:W-:Y:S02]  /*3400*/  UIADD3 UR4, UPT, UPT, UR4, 0x2, URZ ;  /* 0x0000000204047890 */ /* 0x000fe4000fffe0ff */
[----:B0-----:R-:W-:-:S05]  /*3410*/  IMAD.WIDE R4, R3, 0x4, R4 ;  /* 0x0000000403047825 */ /* 0x001fca00078e0204 */
[----:B------:R2:W-:Y:S04]  /*3420*/  STG.E desc[UR16][R4.64], R7 ;  /* 0x0000000704007986 */ /* 0x0005e8000c101910 */
[----:B------:R2:W-:Y:S02]  /*3430*/  STG.E desc[UR16][R4.64+0x4], R7 ;  /* 0x0000040704007986 */ /* 0x0005e4000c101910 */
.L_x_166:
[----:B------:R-:W-:Y:S05]  /*3440*/  BRA.U !UP2, `(.L_x_162) ;  /* 0x000000010ae07547 */ /* 0x000fea000b800000 */
[----:B012---:R-:W0:Y:S01]  /*3450*/  LDC.64 R4, c[0x0][0x3b8] ;  /* 0x0000ee00ff047b82 */ /* 0x007e220000000a00 */
[----:B------:R-:W-:Y:S01]  /*3460*/  VIADD R3, R2, UR4 ;  /* 0x0000000402037c36 */ /* 0x000fe20008000000 */
[----:B------:R-:W-:-:S03]  /*3470*/  MOV R7, 0x7fffffff ;  /* 0x7fffffff00077802 */ /* 0x000fc60000000f00 */
[----:B0-----:R-:W-:-:S05]  /*3480*/  IMAD.WIDE R2, R3, 0x4, R4 ;  /* 0x0000000403027825 */ /* 0x001fca00078e0204 */
[----:B------:R3:W-:Y:S01]  /*3490*/  STG.E desc[UR16][R2.64], R7 ;  /* 0x0000000702007986 */ /* 0x0007e2000c101910 */
[----:B------:R-:W-:Y:S05]  /*34a0*/  BRA `(.L_x_162) ;  /* 0x0000000000c87947 */ /* 0x000fea0003800000 */
.L_x_138:
[----:B------:R-:W-:Y:S01]  /*34b0*/  ISETP.GE.U32.AND P0, PT, R24, 0x8, PT ;  /* 0x000000081800780c */ /* 0x000fe20003f06070 */
[----:B------:R-:W-:-:S12]  /*34c0*/  UMOV UR4, URZ ;  /* 0x000000ff00047c82 */ /* 0x000fd80008000000 */
[----:B------:R-:W-:Y:S05]  /*34d0*/  @!P0 BRA `(.L_x_167) ;  /* 0x0000000000448947 */ /* 0x000fea0003800000 */
[----:B------:R-:W0:Y:S01]  /*34e0*/  LDC.64 R6, c[0x0][0x3b8] ;  /* 0x0000ee00ff067b82 */ /* 0x000e220000000a00 */
[----:B------:R-:W-:Y:S01]  /*34f0*/  IMAD.MOV.U32 R3, RZ, RZ, 0x7fffffff ;  /* 0x7fffffffff037424 */ /* 0x000fe200078e00ff */
[----:B------:R-:W-:-:S06]  /*3500*/  UMOV UR4, URZ ;  /* 0x000000ff00047c82 */ /* 0x000fcc0008000000 */
.L_x_168:
        /* <DEDUP_REMOVED lines=14> */
.L_x_167:
        /* <DEDUP_REMOVED lines=14> */
.L_x_169:
[----:B------:R-:W-:Y:S05]  /*36d0*/  BRA.U !UP2, `(.L_x_162) ;  /* 0x000000010a3c7547 */ /* 0x000fea000b800000 */
[----:B------:R-:W-:Y:S01]  /*36e0*/  ISETP.NE.AND P0, PT, RZ, UR7, PT ;  /* 0x00000007ff007c0c */ /* 0x000fe2000bf05270 */
[----:B------:R-:W-:-:S12]  /*36f0*/  UISETP.NE.AND UP1, UPT, UR15, URZ, UPT ;  /* 0x000000ff0f00728c */ /* 0x000fd8000bf25270 */
[----:B0-----:R-:W0:Y:S01]  /*3700*/  @P0 LDC.64 R6, c[0x0][0x3b8] ;  /* 0x0000ee00ff060b82 */ /* 0x001e220000000a00 */
[----:B------:R-:W-:Y:S05]  /*3710*/  BRA.U !UP1, `(.L_x_170) ;  /* 0x00000001091c7547 */ /* 0x000fea000b800000 */
[----:B-1----:R-:W1:Y:S01]  /*3720*/  LDC.64 R4, c[0x0][0x3b8] ;  /* 0x0000ee00ff047b82 */ /* 0x002e620000000a00 */
[----:B------:R-:W-:Y:S01]  /*3730*/  VIADD R3, R2, UR4 ;  /* 0x0000000402037c36 */ /* 0x000fe20008000000 */
[----:B------:R-:W-:Y:S01]  /*3740*/  MOV R9, 0x7fffffff ;  /* 0x7fffffff00097802 */ /* 0x000fe20000000f00 */
[----:B------:R-:W-:Y:S02]  /*3750*/  UIADD3 UR4, UPT, UPT, UR4, 0x2, URZ ;  /* 0x0000000204047890 */ /* 0x000fe4000fffe0ff */
[----:B-1----:R-:W-:-:S05]  /*3760*/  IMAD.WIDE R4, R3, 0x4, R4 ;  /* 0x0000000403047825 */ /* 0x002fca00078e0204 */
[----:B------:R2:W-:Y:S04]  /*3770*/  STG.E desc[UR16][R4.64], R9 ;  /* 0x0000000904007986 */ /* 0x0005e8000c101910 */
[----:B------:R2:W-:Y:S02]  /*3780*/  STG.E desc[UR16][R4.64+0x4], R9 ;  /* 0x0000040904007986 */ /* 0x0005e4000c101910 */
.L_x_170:
[----:B-1----:R-:W-:Y:S01]  /*3790*/  @P0 VIADD R3, R2, UR4 ;  /* 0x0000000402030c36 */ /* 0x002fe20008000000 */
[----:B--2---:R-:W-:-:S03]  /*37a0*/  @P0 MOV R5, 0x7fffffff ;  /* 0x7fffffff00050802 */ /* 0x004fc60000000f00 */
[----:B0-----:R-:W-:-:S05]  /*37b0*/  @P0 IMAD.WIDE R2, R3, 0x4, R6 ;  /* 0x0000000403020825 */ /* 0x001fca00078e0206 */
[----:B------:R2:W-:Y:S02]  /*37c0*/  @P0 STG.E desc[UR16][R2.64], R5 ;  /* 0x0000000502000986 */ /* 0x0005e4000c101910 */
.L_x_162:
[----:B------:R-:W-:Y:S05]  /*37d0*/  BSYNC.RECONVERGENT B0 ;  /* 0x0000000000007941 */ /* 0x000fea0003800200 */
.L_x_137:
[----:B------:R-:W-:Y:S05]  /*37e0*/  @!P1 BRA `(.L_x_171) ;  /* 0xffffffe000049947 */ /* 0x000fea000383ffff */
[----:B------:R-:W-:Y:S05]  /*37f0*/  BSYNC.RECONVERGENT B1 ;  /* 0x0000000000017941 */ /* 0x000fea0003800200 */
.L_x_136:
[----:B------:R-:W-:Y:S05]  /*3800*/  EXIT ;  /* 0x000000000000794d */ /* 0x000fea0003800000 */
.L_x_172:
        /* <DEDUP_REMOVED lines=15> */
.L_x_174:


//--------------------- .nv.shared.reserved.0     --------------------------
	.section	.nv.shared.reserved.0,"aw",@nobits
	.weak		__nv_reservedSMEM_offset_0_alias
	.size		__nv_reservedSMEM_offset_0_alias, 0, 64
	.other		__nv_reservedSMEM_offset_0_alias,@"STO_CUDA_RESERVED_SHARED STV_DEFAULT"
__nv_reservedSMEM_offset_0_alias:
	.zero		0
	.zero		64


//--------------------- .nv.constant0.linearreg_intercept_many_series_one_param_f32 --------------------------
	.section	.nv.constant0.linearreg_intercept_many_series_one_param_f32,"a",@progbits
	.sectionflags	@""
	.align	4
.nv.constant0.linearreg_intercept_many_series_one_param_f32:
	.zero		944


//--------------------- .nv.constant0.linearreg_intercept_batch_f32 --------------------------
	.section	.nv.constant0.linearreg_intercept_batch_f32,"a",@progbits
	.sectionflags	@""
	.align	4
.nv.constant0.linearreg_intercept_batch_f32:
	.zero		960


//--------------------- SYMBOLS --------------------------

	.type		.nv.reservedSmem.offset0,@object
	.size		.nv.reservedSmem.offset0,0x4
